	.target	sm_80

	.elftype	@"ET_EXEC"


//--------------------- .note.nv.tkinfo           --------------------------
	.section	.note.nv.tkinfo,"",@"SHT_NOTE"
	.sectionflags	@"SHF_NOTE_NV_TKINFO"
	.tkinfo
        /*0018*/ 	.word	0x00000002
        /*0030*/ 	.string	""
        /*0030*/ 	.string	"ptxas"
        /*0030*/ 	.string	"Cuda compilation tools, release 13.0, V13.0.88"
        /*0030*/ 	.string	"Build cuda_13.0.r13.0/compiler.36424714_0"
        /*0030*/ 	.string	"-v  -suppress-debug-info  -lineinfo  -arch sm_80 "



//--------------------- .note.nv.cuinfo           --------------------------
	.section	.note.nv.cuinfo,"",@"SHT_NOTE"
	.sectionflags	@"SHF_NOTE_NV_CUINFO"
        /*0018*/ 	.short	0x0002
        /*001a*/ 	.short	0x0050
        /*001c*/ 	.short	0x0082
	.zero		2


//--------------------- .nv.info                  --------------------------
	.section	.nv.info,"",@"SHT_CUDA_INFO"
	.align	4


	//----- nvinfo : EIATTR_REGCOUNT
	.align		4
        /*0000*/ 	.byte	0x04, 0x2f
        /*0002*/ 	.short	(.L_1 - .L_0)
	.align		4
.L_0:
        /*0004*/ 	.word	index@(matmul_kernel)
        /*0008*/ 	.word	0x000000ff


	//----- nvinfo : EIATTR_FRAME_SIZE
	.align		4
.L_1:
        /*000c*/ 	.byte	0x04, 0x11
        /*000e*/ 	.short	(.L_3 - .L_2)
	.align		4
.L_2:
        /*0010*/ 	.word	index@(matmul_kernel)
        /*0014*/ 	.word	0x00000000


	//----- nvinfo : EIATTR_MIN_STACK_SIZE
	.align		4
.L_3:
        /*0018*/ 	.byte	0x04, 0x12
        /*001a*/ 	.short	(.L_5 - .L_4)
	.align		4
.L_4:
        /*001c*/ 	.word	index@(matmul_kernel)
        /*0020*/ 	.word	0x00000000
.L_5:


//--------------------- .nv.info.matmul_kernel    --------------------------
	.section	.nv.info.matmul_kernel,"",@"SHT_CUDA_INFO"
	.sectionflags	@""
	.align	4


	//----- nvinfo : EIATTR_CUDA_API_VERSION
	.align		4
        /*0000*/ 	.byte	0x04, 0x37
        /*0002*/ 	.short	(.L_7 - .L_6)
.L_6:
        /*0004*/ 	.word	0x00000082


	//----- nvinfo : EIATTR_SW2861232_WAR
	.align		4
.L_7:
        /*0008*/ 	.byte	0x01, 0x35
	.zero		2


	//----- nvinfo : EIATTR_PARAM_CBANK
	.align		4
        /*000c*/ 	.byte	0x04, 0x0a
        /*000e*/ 	.short	(.L_9 - .L_8)
	.align		4
.L_8:
        /*0010*/ 	.word	index@(.nv.constant0.matmul_kernel)
        /*0014*/ 	.short	0x0160
        /*0016*/ 	.short	0x0050


	//----- nvinfo : EIATTR_CBANK_PARAM_SIZE
	.align		4
.L_9:
        /*0018*/ 	.byte	0x03, 0x19
        /*001a*/ 	.short	0x0050


	//----- nvinfo : EIATTR_KPARAM_INFO
	.align		4
        /*001c*/ 	.byte	0x04, 0x17
        /*001e*/ 	.short	(.L_11 - .L_10)
.L_10:
        /*0020*/ 	.word	0x00000000
        /*0024*/ 	.short	0x000d
        /*0026*/ 	.short	0x0048
        /*0028*/ 	.byte	0x00, 0xf4, 0x21, 0x00


	//----- nvinfo : EIATTR_KPARAM_INFO
	.align		4
.L_11:
        /*002c*/ 	.byte	0x04, 0x17
        /*002e*/ 	.short	(.L_13 - .L_12)
.L_12:
        /*0030*/ 	.word	0x00000000
        /*0034*/ 	.short	0x000c
        /*0036*/ 	.short	0x0040
        /*0038*/ 	.byte	0x00, 0xf4, 0x21, 0x00


	//----- nvinfo : EIATTR_KPARAM_INFO
	.align		4
.L_13:
        /*003c*/ 	.byte	0x04, 0x17
        /*003e*/ 	.short	(.L_15 - .L_14)
.L_14:
        /*0040*/ 	.word	0x00000000
        /*0044*/ 	.short	0x000b
        /*0046*/ 	.short	0x0038
        /*0048*/ 	.byte	0x00, 0xf0, 0x11, 0x00


	//----- nvinfo : EIATTR_KPARAM_INFO
	.align		4
.L_15:
        /*004c*/ 	.byte	0x04, 0x17
        /*004e*/ 	.short	(.L_17 - .L_16)
.L_16:
        /*0050*/ 	.word	0x00000000
        /*0054*/ 	.short	0x000a
        /*0056*/ 	.short	0x0034
        /*0058*/ 	.byte	0x00, 0xf0, 0x11, 0x00


	//----- nvinfo : EIATTR_KPARAM_INFO
	.align		4
.L_17:
        /*005c*/ 	.byte	0x04, 0x17
        /*005e*/ 	.short	(.L_19 - .L_18)
.L_18:
        /*0060*/ 	.word	0x00000000
        /*0064*/ 	.short	0x0009
        /*0066*/ 	.short	0x0030
        /*0068*/ 	.byte	0x00, 0xf0, 0x11, 0x00


	//----- nvinfo : EIATTR_KPARAM_INFO
	.align		4
.L_19:
        /*006c*/ 	.byte	0x04, 0x17
        /*006e*/ 	.short	(.L_21 - .L_20)
.L_20:
        /*0070*/ 	.word	0x00000000
        /*0074*/ 	.short	0x0008
        /*0076*/ 	.short	0x002c
        /*0078*/ 	.byte	0x00, 0xf0, 0x11, 0x00


	//----- nvinfo : EIATTR_KPARAM_INFO
	.align		4
.L_21:
        /*007c*/ 	.byte	0x04, 0x17
        /*007e*/ 	.short	(.L_23 - .L_22)
.L_22:
        /*0080*/ 	.word	0x00000000
        /*0084*/ 	.short	0x0007
        /*0086*/ 	.short	0x0028
        /*0088*/ 	.byte	0x00, 0xf0, 0x11, 0x00


	//----- nvinfo : EIATTR_KPARAM_INFO
	.align		4
.L_23:
        /*008c*/ 	.byte	0x04, 0x17
        /*008e*/ 	.short	(.L_25 - .L_24)
.L_24:
        /*0090*/ 	.word	0x00000000
        /*0094*/ 	.short	0x0006
        /*0096*/ 	.short	0x0024
        /*0098*/ 	.byte	0x00, 0xf0, 0x11, 0x00


	//----- nvinfo : EIATTR_KPARAM_INFO
	.align		4
.L_25:
        /*009c*/ 	.byte	0x04, 0x17
        /*009e*/ 	.short	(.L_27 - .L_26)
.L_26:
        /*00a0*/ 	.word	0x00000000
        /*00a4*/ 	.short	0x0005
        /*00a6*/ 	.short	0x0020
        /*00a8*/ 	.byte	0x00, 0xf0, 0x11, 0x00


	//----- nvinfo : EIATTR_KPARAM_INFO
	.align		4
.L_27:
        /*00ac*/ 	.byte	0x04, 0x17
        /*00ae*/ 	.short	(.L_29 - .L_28)
.L_28:
        /*00b0*/ 	.word	0x00000000
        /*00b4*/ 	.short	0x0004
        /*00b6*/ 	.short	0x001c
        /*00b8*/ 	.byte	0x00, 0xf0, 0x11, 0x00


	//----- nvinfo : EIATTR_KPARAM_INFO
	.align		4
.L_29:
        /*00bc*/ 	.byte	0x04, 0x17
        /*00be*/ 	.short	(.L_31 - .L_30)
.L_30:
        /*00c0*/ 	.word	0x00000000
        /*00c4*/ 	.short	0x0003
        /*00c6*/ 	.short	0x0018
        /*00c8*/ 	.byte	0x00, 0xf0, 0x11, 0x00


	//----- nvinfo : EIATTR_KPARAM_INFO
	.align		4
.L_31:
        /*00cc*/ 	.byte	0x04, 0x17
        /*00ce*/ 	.short	(.L_33 - .L_32)
.L_32:
        /*00d0*/ 	.word	0x00000000
        /*00d4*/ 	.short	0x0002
        /*00d6*/ 	.short	0x0010
        /*00d8*/ 	.byte	0x00, 0xf4, 0x21, 0x00


	//----- nvinfo : EIATTR_KPARAM_INFO
	.align		4
.L_33:
        /*00dc*/ 	.byte	0x04, 0x17
        /*00de*/ 	.short	(.L_35 - .L_34)
.L_34:
        /*00e0*/ 	.word	0x00000000
        /*00e4*/ 	.short	0x0001
        /*00e6*/ 	.short	0x0008
        /*00e8*/ 	.byte	0x00, 0xf4, 0x21, 0x00


	//----- nvinfo : EIATTR_KPARAM_INFO
	.align		4
.L_35:
        /*00ec*/ 	.byte	0x04, 0x17
        /*00ee*/ 	.short	(.L_37 - .L_36)
.L_36:
        /*00f0*/ 	.word	0x00000000
        /*00f4*/ 	.short	0x0000
        /*00f6*/ 	.short	0x0000
        /*00f8*/ 	.byte	0x00, 0xf4, 0x21, 0x00


	//----- nvinfo : EIATTR_MAXREG_COUNT
	.align		4
.L_37:
        /*00fc*/ 	.byte	0x03, 0x1b
        /*00fe*/ 	.short	0x00ff


	//----- nvinfo : EIATTR_NUM_BARRIERS
	.align		4
        /*0100*/ 	.byte	0x02, 0x4c
        /*0102*/ 	.byte	0x01
	.zero		1


	//----- nvinfo : EIATTR_MERCURY_ISA_VERSION
	.align		4
        /*0104*/ 	.byte	0x03, 0x5f
        /*0106*/ 	.short	0x0000


	//----- nvinfo : EIATTR_EXIT_INSTR_OFFSETS
	.align		4
        /*0108*/ 	.byte	0x04, 0x1c
        /*010a*/ 	.short	(.L_39 - .L_38)


	//   ....[0]....
.L_38:
        /*010c*/ 	.word	0x00004770


	//   ....[1]....
        /*0110*/ 	.word	0x000047a0


	//----- nvinfo : EIATTR_REQNTID
	.align		4
.L_39:
        /*0114*/ 	.byte	0x04, 0x10
        /*0116*/ 	.short	(.L_41 - .L_40)
.L_40:
        /*0118*/ 	.word	0x00000040
        /*011c*/ 	.word	0x00000001
        /*0120*/ 	.word	0x00000001
.L_41:


//--------------------- .nv.callgraph             --------------------------
	.section	.nv.callgraph,"",@"SHT_CUDA_CALLGRAPH"
	.align	4
	.sectionentsize	8
	.align		4
        /*0000*/ 	.word	0x00000000
	.align		4
        /*0004*/ 	.word	0xffffffff
	.align		4
        /*0008*/ 	.word	0x00000000
	.align		4
        /*000c*/ 	.word	0xfffffffe
	.align		4
        /*0010*/ 	.word	0x00000000
	.align		4
        /*0014*/ 	.word	0xfffffffd
	.align		4
        /*0018*/ 	.word	0x00000000
	.align		4
        /*001c*/ 	.word	0xfffffffc


//--------------------- .nv.rel.action            --------------------------
	.section	.nv.rel.action,"",@"SHT_CUDA_RELOCINFO"
	.align	8
	.sectionentsize	8
        /*0000*/ 	.byte	0x73, 0x00, 0x00, 0x00, 0x00, 0x00, 0x00, 0x00, 0x00, 0x00, 0x00, 0x11, 0x25, 0x00, 0x05, 0x36


//--------------------- .nv.constant0.matmul_kernel --------------------------
	.section	.nv.constant0.matmul_kernel,"a",@progbits
	.sectionflags	@""
	.align	4
.nv.constant0.matmul_kernel:
	.zero		432


//--------------------- .text.matmul_kernel       --------------------------
	.section	.text.matmul_kernel,"ax",@progbits
	.sectioninfo	@"SHI_REGISTERS=255"
	.align	128
        .global         matmul_kernel
        .type           matmul_kernel,@function
        .size           matmul_kernel,(.L_x_5 - matmul_kernel)
        .other          matmul_kernel,@"STO_CUDA_ENTRY STV_DEFAULT"
matmul_kernel:
.text.matmul_kernel:
[----:B------:R-:W-:Y:S02]  /*0000*/  IMAD.MOV.U32 R1, RZ, RZ, c[0x0][0x28] ;  /* 0x00000a00ff017624 */ /* 0x000fe400078e00ff */
[----:B------:R-:W-:Y:S01]  /*0010*/  IMAD.MOV.U32 R0, RZ, RZ, c[0x0][0x17c] ;  /* 0x00005f00ff007624 */ /* 0x000fe200078e00ff */
[----:B------:R-:W0:Y:S01]  /*0020*/  S2R R5, SR_CTAID.X ;  /* 0x0000000000057919 */ /* 0x000e220000002500 */
[----:B------:R-:W-:Y:S02]  /*0030*/  ULDC UR4, c[0x0][0x180] ;  /* 0x0000600000047ab9 */ /* 0x000fe40000000800 */
[----:B------:R-:W-:Y:S01]  /*0040*/  UIADD3 UR5, UR4, 0x1f, URZ ;  /* 0x0000001f04057890 */ /* 0x000fe2000fffe03f */
[----:B------:R-:W-:Y:S01]  /*0050*/  IADD3 R0, R0, 0xf, RZ ;  /* 0x0000000f00007810 */ /* 0x000fe20007ffe0ff */
[----:B------:R-:W-:Y:S02]  /*0060*/  ULDC.64 UR30, c[0x0][0x118] ;  /* 0x00004600001e7ab9 */ /* 0x000fe40000000a00 */
[----:B------:R-:W-:Y:S01]  /*0070*/  UISETP.GT.AND UP0, UPT, UR5, 0x1f, UPT ;  /* 0x0000001f0500788c */ /* 0x000fe2000bf04270 */
[----:B------:R-:W-:-:S04]  /*0080*/  SHF.R.S32.HI R3, RZ, 0x1f, R0 ;  /* 0x0000001fff037819 */ /* 0x000fc80000011400 */
[----:B------:R-:W-:-:S04]  /*0090*/  LEA.HI R3, R3, R0, RZ, 0x4 ;  /* 0x0000000003037211 */ /* 0x000fc800078f20ff */
[----:B------:R-:W-:-:S05]  /*00a0*/  SHF.R.S32.HI R3, RZ, 0x4, R3 ;  /* 0x00000004ff037819 */ /* 0x000fca0000011403 */
[----:B------:R-:W-:Y:S01]  /*00b0*/  IMAD.SHL.U32 R4, R3, 0x8, RZ ;  /* 0x0000000803047824 */ /* 0x000fe200078e00ff */
[----:B0-----:R-:W-:-:S04]  /*00c0*/  IABS R8, R5 ;  /* 0x0000000500087213 */ /* 0x001fc80000000000 */
[-C--:B------:R-:W-:Y:S02]  /*00d0*/  IABS R7, R4.reuse ;  /* 0x0000000400077213 */ /* 0x080fe40000000000 */
[----:B------:R-:W-:Y:S02]  /*00e0*/  IABS R10, R4 ;  /* 0x00000004000a7213 */ /* 0x000fe40000000000 */
[----:B------:R-:W0:Y:S08]  /*00f0*/  I2F.RP R0, R7 ;  /* 0x0000000700007306 */ /* 0x000e300000209400 */
[----:B0-----:R-:W0:Y:S02]  /*0100*/  MUFU.RCP R0, R0 ;  /* 0x0000000000007308 */ /* 0x001e240000001000 */
[----:B0-----:R-:W-:Y:S01]  /*0110*/  IADD3 R2, R0, 0xffffffe, RZ ;  /* 0x0ffffffe00027810 */ /* 0x001fe20007ffe0ff */
[----:B------:R-:W-:-:S02]  /*0120*/  IMAD.MOV R0, RZ, RZ, -R10 ;  /* 0x000000ffff007224 */ /* 0x000fc400078e0a0a */
[----:B------:R-:W-:-:S03]  /*0130*/  IMAD.U32 R10, RZ, RZ, UR5 ;  /* 0x00000005ff0a7e24 */ /* 0x000fc6000f8e00ff */
[----:B------:R0:W1:Y:S02]  /*0140*/  F2I.FTZ.U32.TRUNC.NTZ R3, R2 ;  /* 0x0000000200037305 */ /* 0x000064000021f000 */
[----:B0-----:R-:W-:Y:S02]  /*0150*/  IMAD.MOV.U32 R2, RZ, RZ, RZ ;  /* 0x000000ffff027224 */ /* 0x001fe400078e00ff */
[----:B-1----:R-:W-:-:S04]  /*0160*/  IMAD.MOV R6, RZ, RZ, -R3 ;  /* 0x000000ffff067224 */ /* 0x002fc800078e0a03 */
[----:B------:R-:W-:Y:S02]  /*0170*/  IMAD R9, R6, R7, RZ ;  /* 0x0000000706097224 */ /* 0x000fe400078e02ff */
[----:B------:R-:W-:Y:S02]  /*0180*/  IMAD.MOV.U32 R6, RZ, RZ, R8 ;  /* 0x000000ffff067224 */ /* 0x000fe400078e0008 */
[----:B------:R-:W-:-:S06]  /*0190*/  IMAD.HI.U32 R3, R3, R9, R2 ;  /* 0x0000000903037227 */ /* 0x000fcc00078e0002 */
[----:B------:R-:W-:-:S04]  /*01a0*/  IMAD.HI.U32 R3, R3, R6, RZ ;  /* 0x0000000603037227 */ /* 0x000fc800078e00ff */
[----:B------:R-:W-:-:S05]  /*01b0*/  IMAD R0, R3, R0, R6 ;  /* 0x0000000003007224 */ /* 0x000fca00078e0206 */
[----:B------:R-:W-:-:S13]  /*01c0*/  ISETP.GT.U32.AND P1, PT, R7, R0, PT ;  /* 0x000000000700720c */ /* 0x000fda0003f24070 */
[----:B------:R-:W-:Y:S01]  /*01d0*/  @!P1 IMAD.IADD R0, R0, 0x1, -R7 ;  /* 0x0000000100009824 */ /* 0x000fe200078e0a07 */
[----:B------:R-:W-:Y:S02]  /*01e0*/  @!P1 IADD3 R3, R3, 0x1, RZ ;  /* 0x0000000103039810 */ /* 0x000fe40007ffe0ff */
[----:B------:R-:W-:Y:S02]  /*01f0*/  ISETP.NE.AND P1, PT, R4, RZ, PT ;  /* 0x000000ff0400720c */ /* 0x000fe40003f25270 */
[----:B------:R-:W-:Y:S02]  /*0200*/  ISETP.GE.U32.AND P0, PT, R0, R7, PT ;  /* 0x000000070000720c */ /* 0x000fe40003f06070 */
[----:B------:R-:W-:-:S04]  /*0210*/  LOP3.LUT R0, R5, R4, RZ, 0x3c, !PT ;  /* 0x0000000405007212 */ /* 0x000fc800078e3cff */
[----:B------:R-:W-:Y:S01]  /*0220*/  ISETP.GE.AND P2, PT, R0, RZ, PT ;  /* 0x000000ff0000720c */ /* 0x000fe20003f46270 */
[----:B------:R-:W-:-:S05]  /*0230*/  IMAD.MOV.U32 R0, RZ, RZ, c[0x0][0x178] ;  /* 0x00005e00ff007624 */ /* 0x000fca00078e00ff */
[----:B------:R-:W-:Y:S02]  /*0240*/  IADD3 R0, R0, 0x7f, RZ ;  /* 0x0000007f00007810 */ /* 0x000fe40007ffe0ff */
[----:B------:R-:W-:-:S05]  /*0250*/  @P0 IADD3 R3, R3, 0x1, RZ ;  /* 0x0000000103030810 */ /* 0x000fca0007ffe0ff */
[----:B------:R-:W-:Y:S01]  /*0260*/  IMAD.MOV.U32 R2, RZ, RZ, R3 ;  /* 0x000000ffff027224 */ /* 0x000fe200078e0003 */
[----:B------:R-:W-:-:S03]  /*0270*/  SHF.R.S32.HI R3, RZ, 0x1f, R0 ;  /* 0x0000001fff037819 */ /* 0x000fc60000011400 */
[----:B------:R-:W-:Y:S01]  /*0280*/  @!P2 IMAD.MOV R2, RZ, RZ, -R2 ;  /* 0x000000ffff02a224 */ /* 0x000fe200078e0a02 */
[----:B------:R-:W-:Y:S02]  /*0290*/  @!P1 LOP3.LUT R2, RZ, R4, RZ, 0x33, !PT ;  /* 0x00000004ff029212 */ /* 0x000fe400078e33ff */
[----:B------:R-:W-:-:S03]  /*02a0*/  LEA.HI R3, R3, R0, RZ, 0x7 ;  /* 0x0000000003037211 */ /* 0x000fc600078f38ff */
[----:B------:R-:W-:Y:S02]  /*02b0*/  IMAD.SHL.U32 R6, R2, 0x8, RZ ;  /* 0x0000000802067824 */ /* 0x000fe400078e00ff */
[----:B------:R-:W-:-:S03]  /*02c0*/  IMAD.MOV R2, RZ, RZ, -R2 ;  /* 0x000000ffff027224 */ /* 0x000fc600078e0a02 */
[----:B------:R-:W-:Y:S01]  /*02d0*/  LEA.HI.SX32 R3, R3, -R6, 0x19 ;  /* 0x8000000603037211 */ /* 0x000fe200078fcaff */
[----:B------:R-:W-:-:S03]  /*02e0*/  IMAD R4, R4, R2, R5 ;  /* 0x0000000204047224 */ /* 0x000fc600078e0205 */
[----:B------:R-:W-:Y:S02]  /*02f0*/  IMNMX R11, R3, 0x8, PT ;  /* 0x00000008030b7817 */ /* 0x000fe40003800200 */
[----:B------:R-:W-:Y:S02]  /*0300*/  IABS R9, R4 ;  /* 0x0000000400097213 */ /* 0x000fe40000000000 */
[----:B------:R-:W-:-:S04]  /*0310*/  IABS R7, R11 ;  /* 0x0000000b00077213 */ /* 0x000fc80000000000 */
[----:B------:R-:W0:Y:S08]  /*0320*/  I2F.RP R0, R7 ;  /* 0x0000000700007306 */ /* 0x000e300000209400 */
[----:B0-----:R-:W0:Y:S02]  /*0330*/  MUFU.RCP R0, R0 ;  /* 0x0000000000007308 */ /* 0x001e240000001000 */
[----:B0-----:R-:W-:-:S06]  /*0340*/  IADD3 R3, R0, 0xffffffe, RZ ;  /* 0x0ffffffe00037810 */ /* 0x001fcc0007ffe0ff */
[----:B------:R-:W0:Y:S02]  /*0350*/  F2I.FTZ.U32.TRUNC.NTZ R3, R3 ;  /* 0x0000000300037305 */ /* 0x000e24000021f000 */
[----:B0-----:R-:W-:-:S04]  /*0360*/  IMAD.MOV R8, RZ, RZ, -R3 ;  /* 0x000000ffff087224 */ /* 0x001fc800078e0a03 */
[----:B------:R-:W-:Y:S01]  /*0370*/  IMAD.MOV.U32 R2, RZ, RZ, R8 ;  /* 0x000000ffff027224 */ /* 0x000fe200078e0008 */
[----:B------:R-:W-:-:S03]  /*0380*/  IABS R8, R11 ;  /* 0x0000000b00087213 */ /* 0x000fc60000000000 */
[----:B------:R-:W-:Y:S02]  /*0390*/  IMAD R5, R2, R7, RZ ;  /* 0x0000000702057224 */ /* 0x000fe400078e02ff */
[----:B------:R-:W-:Y:S02]  /*03a0*/  IMAD.MOV.U32 R2, RZ, RZ, RZ ;  /* 0x000000ffff027224 */ /* 0x000fe400078e00ff */
[----:B------:R-:W-:Y:S02]  /*03b0*/  IMAD.MOV R0, RZ, RZ, -R8 ;  /* 0x000000ffff007224 */ /* 0x000fe400078e0a08 */
[----:B------:R-:W-:Y:S01]  /*03c0*/  IMAD.HI.U32 R2, R3, R5, R2 ;  /* 0x0000000503027227 */ /* 0x000fe200078e0002 */
[----:B------:R-:W-:-:S04]  /*03d0*/  LOP3.LUT R3, R4, R11, RZ, 0x3c, !PT ;  /* 0x0000000b04037212 */ /* 0x000fc800078e3cff */
[----:B------:R-:W-:Y:S01]  /*03e0*/  ISETP.GE.AND P2, PT, R3, RZ, PT ;  /* 0x000000ff0300720c */ /* 0x000fe20003f46270 */
[----:B------:R-:W-:-:S04]  /*03f0*/  IMAD.HI.U32 R2, R2, R9, RZ ;  /* 0x0000000902027227 */ /* 0x000fc800078e00ff */
[----:B------:R-:W-:Y:S02]  /*0400*/  IMAD R0, R2, R0, R9 ;  /* 0x0000000002007224 */ /* 0x000fe400078e0209 */
[----:B------:R-:W-:-:S03]  /*0410*/  IMAD.MOV.U32 R9, RZ, RZ, c[0x0][0x180] ;  /* 0x00006000ff097624 */ /* 0x000fc600078e00ff */
[----:B------:R-:W-:-:S13]  /*0420*/  ISETP.GT.U32.AND P1, PT, R7, R0, PT ;  /* 0x000000000700720c */ /* 0x000fda0003f24070 */
[----:B------:R-:W-:Y:S01]  /*0430*/  @!P1 IMAD.IADD R0, R0, 0x1, -R7 ;  /* 0x0000000100009824 */ /* 0x000fe200078e0a07 */
[----:B------:R-:W-:Y:S02]  /*0440*/  @!P1 IADD3 R2, R2, 0x1, RZ ;  /* 0x0000000102029810 */ /* 0x000fe40007ffe0ff */
[----:B------:R-:W-:Y:S02]  /*0450*/  ISETP.NE.AND P1, PT, R11, RZ, PT ;  /* 0x000000ff0b00720c */ /* 0x000fe40003f25270 */
[----:B------:R-:W-:Y:S02]  /*0460*/  ISETP.GE.U32.AND P0, PT, R0, R7, PT ;  /* 0x000000070000720c */ /* 0x000fe40003f06070 */
[----:B------:R-:W0:Y:S11]  /*0470*/  S2R R0, SR_TID.X ;  /* 0x0000000000007919 */ /* 0x000e360000002100 */
[----:B------:R-:W-:-:S02]  /*0480*/  @P0 IADD3 R2, R2, 0x1, RZ ;  /* 0x0000000102020810 */ /* 0x000fc40007ffe0ff */
[----:B------:R-:W-:-:S03]  /*0490*/  PLOP3.LUT P0, PT, PT, PT, UP0, 0x80, 0x0 ;  /* 0x000000000000781c */ /* 0x000fc60003f0f008 */
[----:B------:R-:W-:Y:S01]  /*04a0*/  @!P2 IMAD.MOV R2, RZ, RZ, -R2 ;  /* 0x000000ffff02a224 */ /* 0x000fe200078e0a02 */
[----:B------:R-:W-:-:S05]  /*04b0*/  @!P1 LOP3.LUT R2, RZ, R11, RZ, 0x33, !PT ;  /* 0x0000000bff029212 */ /* 0x000fca00078e33ff */
[----:B------:R-:W-:Y:S02]  /*04c0*/  IMAD.SHL.U32 R5, R2, 0x10, RZ ;  /* 0x0000001002057824 */ /* 0x000fe400078e00ff */
[----:B------:R-:W-:Y:S01]  /*04d0*/  IMAD.MOV R2, RZ, RZ, -R2 ;  /* 0x000000ffff027224 */ /* 0x000fe200078e0a02 */
[----:B0-----:R-:W-:Y:S01]  /*04e0*/  LOP3.LUT R7, R0, 0x20, RZ, 0xc0, !PT ;  /* 0x0000002000077812 */ /* 0x001fe200078ec0ff */
[----:B------:R0:W1:Y:S02]  /*04f0*/  R2UR UR7, R5 ;  /* 0x00000000050773c2 */ /* 0x00006400000e0000 */
[----:B------:R-:W-:-:S04]  /*0500*/  IMAD R2, R11, R2, R4 ;  /* 0x000000020b027224 */ /* 0x000fc800078e0204 */
[----:B------:R-:W-:Y:S01]  /*0510*/  IMAD.IADD R3, R6, 0x1, R2 ;  /* 0x0000000106037824 */ /* 0x000fe200078e0202 */
[----:B------:R-:W-:Y:S01]  /*0520*/  LOP3.LUT R2, R0, 0x3f, RZ, 0xc0, !PT ;  /* 0x0000003f00027812 */ /* 0x000fe200078ec0ff */
[----:B------:R0:W2:Y:S04]  /*0530*/  R2UR UR6, R7 ;  /* 0x00000000070673c2 */ /* 0x0000a800000e0000 */
[----:B------:R-:W-:-:S05]  /*0540*/  IMAD R3, R3, 0x80, R2 ;  /* 0x0000008003037824 */ /* 0x000fca00078e0202 */
[----:B------:R-:W-:Y:S01]  /*0550*/  IADD3 R4, R3, 0x40, RZ ;  /* 0x0000004003047810 */ /* 0x000fe20007ffe0ff */
[----:B012---:R-:W-:Y:S05]  /*0560*/  @P0 BRA `(.L_x_0) ;  /* 0x000000a000000947 */ /* 0x007fea0003800000 */
[----:B------:R-:W-:Y:S01]  /*0570*/  IMAD.SHL.U32 R5, R0, 0x80, RZ ;  /* 0x0000008000057824 */ /* 0x000fe200078e00ff */
[----:B------:R-:W-:Y:S01]  /*0580*/  CS2R R128, SRZ ;  /* 0x0000000000807805 */ /* 0x000fe2000001ff00 */
[----:B------:R-:W-:Y:S01]  /*0590*/  CS2R R130, SRZ ;  /* 0x0000000000827805 */ /* 0x000fe2000001ff00 */
[----:B------:R-:W-:Y:S01]  /*05a0*/  CS2R R12, SRZ ;  /* 0x00000000000c7805 */ /* 0x000fe2000001ff00 */
[----:B------:R-:W-:Y:S01]  /*05b0*/  CS2R R14, SRZ ;  /* 0x00000000000e7805 */ /* 0x000fe2000001ff00 */
[----:B------:R-:W-:Y:S01]  /*05c0*/  CS2R R124, SRZ ;  /* 0x00000000007c7805 */ /* 0x000fe2000001ff00 */
[----:B------:R-:W-:Y:S01]  /*05d0*/  CS2R R126, SRZ ;  /* 0x00000000007e7805 */ /* 0x000fe2000001ff00 */
[----:B------:R-:W-:Y:S01]  /*05e0*/  CS2R R8, SRZ ;  /* 0x0000000000087805 */ /* 0x000fe2000001ff00 */
[----:B------:R-:W-:Y:S01]  /*05f0*/  CS2R R10, SRZ ;  /* 0x00000000000a7805 */ /* 0x000fe2000001ff00 */
[----:B------:R-:W-:Y:S05]  /*0600*/  BRA `(.L_x_1) ;  /* 0x0000348000007947 */ /* 0x000fea0003800000 */
.L_x_0:
[----:B------:R-:W-:Y:S01]  /*0610*/  IABS R7, c[0x0][0x17c] ;  /* 0x00005f0000077a13 */ /* 0x000fe20000000000 */
[----:B------:R-:W-:Y:S01]  /*0620*/  ULEA.HI UR9, UR6, UR7, URZ, 0x1b ;  /* 0x0000000706097291 */ /* 0x000fe2000f8fd83f */
[----:B------:R-:W-:Y:S01]  /*0630*/  IABS R14, c[0x0][0x178] ;  /* 0x00005e00000e7a13 */ /* 0x000fe20000000000 */
[----:B------:R-:W-:Y:S01]  /*0640*/  ULDC.64 UR32, c[0x0][0x188] ;  /* 0x0000620000207ab9 */ /* 0x000fe20000000a00 */
[----:B------:R-:W0:Y:S01]  /*0650*/  R2UR UR10, R7 ;  /* 0x00000000070a73c2 */ /* 0x000e2200000e0000 */
[----:B------:R-:W-:Y:S01]  /*0660*/  UIADD3 UR14, UR9, 0xe, URZ ;  /* 0x0000000e090e7890 */ /* 0x000fe2000fffe03f */
[----:B------:R-:W-:Y:S01]  /*0670*/  ISETP.GE.AND P3, PT, R3, RZ, PT ;  /* 0x000000ff0300720c */ /* 0x000fe20003f66270 */
[----:B------:R-:W-:Y:S01]  /*0680*/  UIADD3 UR11, UR9, 0xc, URZ ;  /* 0x0000000c090b7890 */ /* 0x000fe2000fffe03f */
[----:B------:R-:W-:Y:S01]  /*0690*/  IMAD.MOV.U32 R209, RZ, RZ, c[0x0][0x188] ;  /* 0x00006200ffd17624 */ /* 0x000fe200078e00ff */
[----:B------:R-:W-:Y:S01]  /*06a0*/  UIMAD UR5, UR32, 0x1f, URZ ;  /* 0x0000001f200578a4 */ /* 0x000fe2000f8e023f */
[----:B------:R-:W-:Y:S01]  /*06b0*/  CS2R R132, SRZ ;  /* 0x0000000000847805 */ /* 0x000fe2000001ff00 */
[----:B------:R-:W-:Y:S01]  /*06c0*/  UIADD3 UR16, UR9, 0xa, URZ ;  /* 0x0000000a09107890 */ /* 0x000fe2000fffe03f */
[----:B------:R-:W-:Y:S01]  /*06d0*/  CS2R R134, SRZ ;  /* 0x0000000000867805 */ /* 0x000fe2000001ff00 */
[----:B------:R-:W-:Y:S01]  /*06e0*/  UIADD3 UR12, UR9, 0x8, URZ ;  /* 0x00000008090c7890 */ /* 0x000fe2000fffe03f */
[----:B------:R-:W-:Y:S01]  /*06f0*/  CS2R R128, SRZ ;  /* 0x0000000000807805 */ /* 0x000fe2000001ff00 */
[----:B------:R-:W-:Y:S01]  /*0700*/  IMAD.U32 R11, RZ, RZ, UR5 ;  /* 0x00000005ff0b7e24 */ /* 0x000fe2000f8e00ff */
[----:B------:R-:W-:Y:S01]  /*0710*/  UIADD3 UR15, UR9, 0x6, URZ ;  /* 0x00000006090f7890 */ /* 0x000fe2000fffe03f */
[----:B------:R-:W-:Y:S01]  /*0720*/  CS2R R130, SRZ ;  /* 0x0000000000827805 */ /* 0x000fe2000001ff00 */
[----:B------:R-:W-:Y:S01]  /*0730*/  UIADD3 UR13, UR9, 0x4, URZ ;  /* 0x00000004090d7890 */ /* 0x000fe2000fffe03f */
[----:B------:R-:W-:Y:S01]  /*0740*/  CS2R R120, SRZ ;  /* 0x0000000000787805 */ /* 0x000fe2000001ff00 */
[----:B------:R-:W-:Y:S01]  /*0750*/  UIADD3 UR8, UR9, 0x2, URZ ;  /* 0x0000000209087890 */ /* 0x000fe2000fffe03f */
[----:B------:R-:W-:Y:S01]  /*0760*/  CS2R R122, SRZ ;  /* 0x00000000007a7805 */ /* 0x000fe2000001ff00 */
[----:B------:R-:W-:Y:S01]  /*0770*/  UMOV UR4, URZ ;  /* 0x0000003f00047c82 */ /* 0x000fe20008000000 */
[----:B------:R-:W-:Y:S01]  /*0780*/  CS2R R124, SRZ ;  /* 0x00000000007c7805 */ /* 0x000fe2000001ff00 */
[----:B------:R-:W-:Y:S01]  /*0790*/  UISETP.GE.AND UP1, UPT, UR9, URZ, UPT ;  /* 0x0000003f0900728c */ /* 0x000fe2000bf26270 */
[----:B------:R-:W-:Y:S01]  /*07a0*/  CS2R R126, SRZ ;  /* 0x00000000007e7805 */ /* 0x000fe2000001ff00 */
[----:B------:R-:W-:Y:S01]  /*07b0*/  USHF.L.U32 UR17, UR33, 0x5, URZ ;  /* 0x0000000521117899 */ /* 0x000fe2000800063f */
[----:B------:R-:W-:Y:S01]  /*07c0*/  CS2R R108, SRZ ;  /* 0x00000000006c7805 */ /* 0x000fe2000001ff00 */
[----:B0-----:R-:W0:Y:S01]  /*07d0*/  I2F.RP R5, UR10 ;  /* 0x0000000a00057d06 */ /* 0x001e220008209400 */
[----:B------:R-:W-:Y:S01]  /*07e0*/  UIMAD UR61, UR32, 0x1e, URZ ;  /* 0x0000001e203d78a4 */ /* 0x000fe2000f8e023f */
[----:B------:R-:W-:Y:S01]  /*07f0*/  CS2R R110, SRZ ;  /* 0x00000000006e7805 */ /* 0x000fe2000001ff00 */
[----:B------:R-:W-:Y:S01]  /*0800*/  UIMAD UR60, UR32, 0x1d, URZ ;  /* 0x0000001d203c78a4 */ /* 0x000fe2000f8e023f */
[----:B------:R-:W-:Y:S01]  /*0810*/  CS2R R112, SRZ ;  /* 0x0000000000707805 */ /* 0x000fe2000001ff00 */
[----:B------:R-:W-:Y:S01]  /*0820*/  UIMAD UR59, UR32, 0x1c, URZ ;  /* 0x0000001c203b78a4 */ /* 0x000fe2000f8e023f */
[----:B------:R-:W-:Y:S01]  /*0830*/  CS2R R114, SRZ ;  /* 0x0000000000727805 */ /* 0x000fe2000001ff00 */
[----:B------:R-:W-:Y:S01]  /*0840*/  UIMAD UR58, UR32, 0x1b, URZ ;  /* 0x0000001b203a78a4 */ /* 0x000fe2000f8e023f */
[----:B------:R-:W-:Y:S01]  /*0850*/  IMAD.U32 R21, RZ, RZ, UR61 ;  /* 0x0000003dff157e24 */ /* 0x000fe2000f8e00ff */
[----:B------:R-:W-:Y:S01]  /*0860*/  UIMAD UR54, UR32, 0x1a, URZ ;  /* 0x0000001a203678a4 */ /* 0x000fe2000f8e023f */
[----:B------:R-:W-:Y:S01]  /*0870*/  IMAD.U32 R25, RZ, RZ, UR60 ;  /* 0x0000003cff197e24 */ /* 0x000fe2000f8e00ff */
[----:B------:R-:W-:Y:S01]  /*0880*/  UIMAD UR18, UR32, 0x19, URZ ;  /* 0x00000019201278a4 */ /* 0x000fe2000f8e023f */
[----:B------:R-:W-:Y:S01]  /*0890*/  IMAD.U32 R29, RZ, RZ, UR59 ;  /* 0x0000003bff1d7e24 */ /* 0x000fe2000f8e00ff */
[----:B------:R-:W-:Y:S01]  /*08a0*/  UIMAD UR43, UR32, 0x18, URZ ;  /* 0x00000018202b78a4 */ /* 0x000fe2000f8e023f */
[----:B------:R-:W-:Y:S01]  /*08b0*/  IMAD.U32 R33, RZ, RZ, UR58 ;  /* 0x0000003aff217e24 */ /* 0x000fe2000f8e00ff */
[----:B------:R-:W-:Y:S01]  /*08c0*/  UIMAD UR42, UR32, 0x17, URZ ;  /* 0x00000017202a78a4 */ /* 0x000fe2000f8e023f */
[----:B0-----:R-:W0:Y:S01]  /*08d0*/  MUFU.RCP R5, R5 ;  /* 0x0000000500057308 */ /* 0x001e220000001000 */
        /* <DEDUP_REMOVED lines=12> */
[----:B------:R-:W-:Y:S01]  /*09a0*/  USHF.L.U32 UR28, UR32, 0x4, URZ ;  /* 0x00000004201c7899 */ /* 0x000fe2000800063f */
[----:B------:R-:W-:Y:S01]  /*09b0*/  IMAD.U32 R61, RZ, RZ, UR39 ;  /* 0x00000027ff3d7e24 */ /* 0x000fe2000f8e00ff */
[----:B------:R-:W-:Y:S01]  /*09c0*/  UIMAD UR27, UR32, 0xf, URZ ;  /* 0x0000000f201b78a4 */ /* 0x000fe2000f8e023f */
[----:B0-----:R-:W-:Y:S01]  /*09d0*/  IADD3 R6, R5, 0xffffffe, RZ ;  /* 0x0ffffffe05067810 */ /* 0x001fe20007ffe0ff */
[----:B------:R-:W-:Y:S01]  /*09e0*/  IMAD.U32 R5, RZ, RZ, UR14 ;  /* 0x0000000eff057e24 */ /* 0x000fe2000f8e00ff */
[----:B------:R-:W-:Y:S01]  /*09f0*/  UIMAD UR26, UR32, 0xe, URZ ;  /* 0x0000000e201a78a4 */ /* 0x000fe2000f8e023f */
[----:B------:R-:W-:Y:S01]  /*0a00*/  IMAD.U32 R65, RZ, RZ, UR38 ;  /* 0x00000026ff417e24 */ /* 0x000fe2000f8e00ff */
[----:B------:R-:W-:Y:S01]  /*0a10*/  UIMAD UR25, UR32, 0xd, URZ ;  /* 0x0000000d201978a4 */ /* 0x000fe2000f8e023f */
[----:B------:R-:W-:Y:S01]  /*0a20*/  IMAD.U32 R69, RZ, RZ, UR33 ;  /* 0x00000021ff457e24 */ /* 0x000fe2000f8e00ff */
[----:B------:R-:W0:Y:S01]  /*0a30*/  F2I.FTZ.U32.TRUNC.NTZ R6, R6 ;  /* 0x0000000600067305 */ /* 0x000e22000021f000 */
[----:B------:R-:W-:Y:S01]  /*0a40*/  IABS R7, R5 ;  /* 0x0000000500077213 */ /* 0x000fe20000000000 */
[----:B------:R-:W-:Y:S01]  /*0a50*/  IMAD.U32 R5, RZ, RZ, UR11 ;  /* 0x0000000bff057e24 */ /* 0x000fe2000f8e00ff */
[----:B------:R-:W-:Y:S01]  /*0a60*/  UIMAD UR24, UR32, 0xc, URZ ;  /* 0x0000000c201878a4 */ /* 0x000fe2000f8e023f */
[----:B------:R-:W-:Y:S01]  /*0a70*/  IMAD.U32 R73, RZ, RZ, UR29 ;  /* 0x0000001dff497e24 */ /* 0x000fe2000f8e00ff */
[----:B------:R1:W2:Y:S01]  /*0a80*/  R2UR UR52, R7 ;  /* 0x00000000073473c2 */ /* 0x0002a200000e0000 */
[----:B------:R-:W-:Y:S01]  /*0a90*/  UIMAD UR23, UR32, 0xb, URZ ;  /* 0x0000000b201778a4 */ /* 0x000fe2000f8e023f */
[----:B------:R-:W-:Y:S01]  /*0aa0*/  IABS R5, R5 ;  /* 0x0000000500057213 */ /* 0x000fe20000000000 */
[----:B------:R-:W-:Y:S01]  /*0ab0*/  UIMAD UR22, UR32, 0xa, URZ ;  /* 0x0000000a201678a4 */ /* 0x000fe2000f8e023f */
[----:B------:R-:W-:Y:S01]  /*0ac0*/  IMAD.U32 R145, RZ, RZ, UR28 ;  /* 0x0000001cff917e24 */ /* 0x000fe2000f8e00ff */
[----:B------:R-:W-:Y:S01]  /*0ad0*/  UIMAD UR21, UR32, 0x9, URZ ;  /* 0x00000009201578a4 */ /* 0x000fe2000f8e023f */
[----:B------:R-:W-:Y:S01]  /*0ae0*/  IMAD.U32 R153, RZ, RZ, UR27 ;  /* 0x0000001bff997e24 */ /* 0x000fe2000f8e00ff */
[----:B------:R-:W-:Y:S01]  /*0af0*/  USHF.L.U32 UR20, UR32, 0x3, URZ ;  /* 0x0000000320147899 */ /* 0x000fe2000800063f */
[----:B------:R-:W-:Y:S01]  /*0b00*/  IMAD.U32 R157, RZ, RZ, UR26 ;  /* 0x0000001aff9d7e24 */ /* 0x000fe2000f8e00ff */
[----:B------:R-:W-:Y:S01]  /*0b10*/  UIMAD UR19, UR32, 0x7, URZ ;  /* 0x00000007201378a4 */ /* 0x000fe2000f8e023f */
[----:B------:R-:W-:Y:S01]  /*0b20*/  IMAD.U32 R161, RZ, RZ, UR25 ;  /* 0x00000019ffa17e24 */ /* 0x000fe2000f8e00ff */
[----:B0-----:R0:W3:Y:S01]  /*0b30*/  R2UR UR5, R6 ;  /* 0x00000000060573c2 */ /* 0x0010e200000e0000 */
[----:B------:R-:W-:Y:S01]  /*0b40*/  UIMAD UR44, UR32, 0x6, URZ ;  /* 0x00000006202c78a4 */ /* 0x000fe2000f8e023f */
[----:B------:R-:W-:Y:S01]  /*0b50*/  IMAD.U32 R165, RZ, RZ, UR24 ;  /* 0x00000018ffa57e24 */ /* 0x000fe2000f8e00ff */
[----:B------:R-:W-:Y:S01]  /*0b60*/  UIMAD UR47, UR32, 0x5, URZ ;  /* 0x00000005202f78a4 */ /* 0x000fe2000f8e023f */
[----:B------:R-:W-:Y:S01]  /*0b70*/  IMAD.U32 R169, RZ, RZ, UR23 ;  /* 0x00000017ffa97e24 */ /* 0x000fe2000f8e00ff */
[----:B------:R-:W-:Y:S01]  /*0b80*/  USHF.L.U32 UR57, UR32, 0x5, URZ ;  /* 0x0000000520397899 */ /* 0x000fe2000800063f */
[----:B------:R-:W-:Y:S01]  /*0b90*/  IMAD.U32 R173, RZ, RZ, UR22 ;  /* 0x00000016ffad7e24 */ /* 0x000fe2000f8e00ff */
[----:B------:R-:W-:Y:S01]  /*0ba0*/  CS2R R116, SRZ ;  /* 0x0000000000747805 */ /* 0x000fe2000001ff00 */
[----:B0-----:R-:W-:Y:S01]  /*0bb0*/  IMAD.MOV.U32 R6, RZ, RZ, R5 ;  /* 0x000000ffff067224 */ /* 0x001fe200078e0005 */
[----:B------:R-:W-:Y:S01]  /*0bc0*/  CS2R R118, SRZ ;  /* 0x0000000000767805 */ /* 0x000fe2000001ff00 */
[----:B------:R-:W-:Y:S01]  /*0bd0*/  IMAD.U32 R5, RZ, RZ, UR16 ;  /* 0x00000010ff057e24 */ /* 0x000fe2000f8e00ff */
[----:B------:R-:W-:Y:S01]  /*0be0*/  CS2R R104, SRZ ;  /* 0x0000000000687805 */ /* 0x000fe2000001ff00 */
[----:B------:R0:W4:Y:S01]  /*0bf0*/  R2UR UR51, R6 ;  /* 0x00000000063373c2 */ /* 0x00012200000e0000 */
[----:B------:R-:W-:Y:S01]  /*0c00*/  IMAD.U32 R177, RZ, RZ, UR21 ;  /* 0x00000015ffb17e24 */ /* 0x000fe2000f8e00ff */
[----:B------:R-:W-:Y:S01]  /*0c10*/  CS2R R106, SRZ ;  /* 0x00000000006a7805 */ /* 0x000fe2000001ff00 */
[----:B-1----:R-:W-:Y:S01]  /*0c20*/  IABS R7, R5 ;  /* 0x0000000500077213 */ /* 0x002fe20000000000 */
[----:B------:R-:W-:-:S02]  /*0c30*/  IMAD.U32 R5, RZ, RZ, UR12 ;  /* 0x0000000cff057e24 */ /* 0x000fc4000f8e00ff */
[----:B------:R-:W-:Y:S02]  /*0c40*/  IMAD.U32 R181, RZ, RZ, UR20 ;  /* 0x00000014ffb57e24 */ /* 0x000fe4000f8e00ff */
[----:B------:R1:W5:Y:S01]  /*0c50*/  R2UR UR48, R7 ;  /* 0x00000000073073c2 */ /* 0x00036200000e0000 */
[----:B------:R-:W-:Y:S01]  /*0c60*/  IABS R5, R5 ;  /* 0x0000000500057213 */ /* 0x000fe20000000000 */
[----:B------:R-:W-:Y:S01]  /*0c70*/  IMAD.U32 R185, RZ, RZ, UR19 ;  /* 0x00000013ffb97e24 */ /* 0x000fe2000f8e00ff */
[----:B------:R-:W-:Y:S01]  /*0c80*/  ULDC.64 UR18, c[0x0][0x160] ;  /* 0x0000580000127ab9 */ /* 0x000fe20000000a00 */
[----:B------:R-:W-:Y:S01]  /*0c90*/  IMAD.U32 R189, RZ, RZ, UR44 ;  /* 0x0000002cffbd7e24 */ /* 0x000fe2000f8e00ff */
[----:B---3--:R-:W-:Y:S01]  /*0ca0*/  UIADD3 UR34, URZ, -UR5, URZ ;  /* 0x800000053f227290 */ /* 0x008fe2000fffe03f */
[----:B0-----:R-:W-:Y:S02]  /*0cb0*/  IMAD.MOV.U32 R6, RZ, RZ, R5 ;  /* 0x000000ffff067224 */ /* 0x001fe400078e0005 */
[----:B------:R-:W-:Y:S01]  /*0cc0*/  IMAD.U32 R5, RZ, RZ, UR15 ;  /* 0x0000000fff057e24 */ /* 0x000fe2000f8e00ff */
[----:B------:R-:W-:Y:S01]  /*0cd0*/  UIMAD UR34, UR34, UR10, URZ ;  /* 0x0000000a222272a4 */ /* 0x000fe2000f8e023f */
[----:B------:R0:W3:Y:S01]  /*0ce0*/  R2UR UR49, R6 ;  /* 0x00000000063173c2 */ /* 0x0000e200000e0000 */
[----:B------:R-:W-:-:S02]  /*0cf0*/  IMAD.U32 R193, RZ, RZ, UR47 ;  /* 0x0000002fffc17e24 */ /* 0x000fc4000f8e00ff */
[----:B-1----:R-:W-:Y:S01]  /*0d00*/  IABS R7, R5 ;  /* 0x0000000500077213 */ /* 0x002fe20000000000 */
[----:B------:R-:W-:Y:S01]  /*0d10*/  IMAD.U32 R5, RZ, RZ, UR13 ;  /* 0x0000000dff057e24 */ /* 0x000fe2000f8e00ff */
[----:B------:R-:W-:-:S03]  /*0d20*/  UIMAD.WIDE.U32 UR4, UR5, UR34, UR4 ;  /* 0x00000022050472a5 */ /* 0x000fc6000f8e0004 */
[----:B------:R-:W1:Y:S01]  /*0d30*/  R2UR UR45, R7 ;  /* 0x00000000072d73c2 */ /* 0x000e6200000e0000 */
[----:B0-----:R-:W-:Y:S01]  /*0d40*/  IABS R6, R5 ;  /* 0x0000000500067213 */ /* 0x001fe20000000000 */
[----:B------:R-:W-:Y:S02]  /*0d50*/  IMAD.U32 R5, RZ, RZ, UR8 ;  /* 0x00000008ff057e24 */ /* 0x000fe4000f8e00ff */
[----:B------:R-:W-:Y:S02]  /*0d60*/  UMOV UR53, UR5 ;  /* 0x0000000500357c82 */ /* 0x000fe40008000000 */
[----:B--2---:R-:W-:Y:S01]  /*0d70*/  UIMAD.WIDE.U32 UR34, UR53, UR52, URZ ;  /* 0x00000034352272a5 */ /* 0x004fe2000f8e003f */
[----:B------:R-:W-:Y:S01]  /*0d80*/  IABS R8, R5 ;  /* 0x0000000500087213 */ /* 0x000fe20000000000 */
[----:B------:R-:W-:Y:S01]  /*0d90*/  IMAD.U32 R5, RZ, RZ, UR9 ;  /* 0x00000009ff057e24 */ /* 0x000fe2000f8e00ff */
[----:B------:R0:W2:Y:S01]  /*0da0*/  R2UR UR46, R6 ;  /* 0x00000000062e73c2 */ /* 0x0000a200000e0000 */
[----:B------:R-:W-:-:S02]  /*0db0*/  UIADD3 UR56, -UR35, URZ, URZ ;  /* 0x0000003f23387290 */ /* 0x000fc4000fffe13f */
[----:B-----5:R-:W-:Y:S01]  /*0dc0*/  UIMAD.WIDE.U32 UR4, UR53, UR48, URZ ;  /* 0x00000030350472a5 */ /* 0x020fe2000f8e003f */
[----:B------:R-:W-:Y:S01]  /*0dd0*/  IABS R5, R5 ;  /* 0x0000000500057213 */ /* 0x000fe20000000000 */
[----:B----4-:R-:W-:Y:S02]  /*0de0*/  UIMAD.WIDE.U32 UR36, UR53, UR51, URZ ;  /* 0x00000033352472a5 */ /* 0x010fe4000f8e003f */
[----:B---3--:R-:W-:Y:S01]  /*0df0*/  UIMAD.WIDE.U32 UR34, UR53, UR49, URZ ;  /* 0x00000031352272a5 */ /* 0x008fe2000f8e003f */
[----:B------:R3:W4:Y:S01]  /*0e00*/  R2UR UR55, R5 ;  /* 0x00000000053773c2 */ /* 0x00072200000e0000 */
[----:B------:R-:W-:Y:S01]  /*0e10*/  UIADD3 UR36, -UR37, URZ, URZ ;  /* 0x0000003f25247290 */ /* 0x000fe2000fffe13f */
[----:B0-----:R-:W-:Y:S01]  /*0e20*/  IMAD.MOV.U32 R6, RZ, RZ, RZ ;  /* 0x000000ffff067224 */ /* 0x001fe200078e00ff */
[----:B------:R-:W-:Y:S02]  /*0e30*/  UIMAD UR52, UR10, UR56, UR52 ;  /* 0x000000380a3472a4 */ /* 0x000fe4000f8e0234 */
[----:B------:R-:W-:-:S02]  /*0e40*/  UIMAD UR51, UR10, UR36, UR51 ;  /* 0x000000240a3372a4 */ /* 0x000fc4000f8e0233 */
[----:B------:R-:W-:Y:S01]  /*0e50*/  UMOV UR34, UR35 ;  /* 0x0000002300227c82 */ /* 0x000fe20008000000 */
[----:B---3--:R-:W0:Y:S01]  /*0e60*/  I2F.RP R5, R14 ;  /* 0x0000000e00057306 */ /* 0x008e220000209400 */
[----:B------:R3:W5:Y:S01]  /*0e70*/  R2UR UR50, R8 ;  /* 0x00000000083273c2 */ /* 0x00076200000e0000 */
[----:B------:R-:W-:Y:S02]  /*0e80*/  UMOV UR56, UR5 ;  /* 0x0000000500387c82 */ /* 0x000fe40008000000 */
[----:B------:R-:W-:Y:S02]  /*0e90*/  UIADD3 UR34, -UR34, URZ, URZ ;  /* 0x0000003f22227290 */ /* 0x000fe4000fffe13f */
[----:B-1----:R-:W-:Y:S02]  /*0ea0*/  UIMAD.WIDE.U32 UR36, UR53, UR45, URZ ;  /* 0x0000002d352472a5 */ /* 0x002fe4000f8e003f */
[----:B--2---:R-:W-:Y:S01]  /*0eb0*/  UIMAD.WIDE.U32 UR4, UR53, UR46, URZ ;  /* 0x0000002e350472a5 */ /* 0x004fe2000f8e003f */
[----:B---3--:R-:W-:Y:S01]  /*0ec0*/  IMAD.SHL.U32 R8, R0, 0x8, RZ ;  /* 0x0000000800087824 */ /* 0x008fe200078e00ff */
[----:B------:R-:W-:-:S02]  /*0ed0*/  UIADD3 UR56, -UR56, URZ, URZ ;  /* 0x0000003f38387290 */ /* 0x000fc4000fffe13f */
[----:B------:R-:W-:Y:S02]  /*0ee0*/  UIMAD UR49, UR10, UR34, UR49 ;  /* 0x000000220a3172a4 */ /* 0x000fe4000f8e0231 */
[----:B------:R-:W-:Y:S01]  /*0ef0*/  UISETP.GT.U32.AND UP0, UPT, UR10, UR52, UPT ;  /* 0x000000340a00728c */ /* 0x000fe2000bf04070 */
[----:B------:R-:W-:Y:S01]  /*0f00*/  LOP3.LUT R12, R8, 0x30, RZ, 0xc0, !PT ;  /* 0x00000030080c7812 */ /* 0x000fe200078ec0ff */
[----:B0-----:R-:W0:Y:S01]  /*0f10*/  MUFU.RCP R5, R5 ;  /* 0x0000000500057308 */ /* 0x001e220000001000 */
[----:B------:R-:W-:Y:S02]  /*0f20*/  UMOV UR34, UR5 ;  /* 0x0000000500227c82 */ /* 0x000fe40008000000 */
[----:B------:R-:W-:Y:S02]  /*0f30*/  UIMAD UR48, UR10, UR56, UR48 ;  /* 0x000000380a3072a4 */ /* 0x000fe4000f8e0230 */
[----:B------:R-:W-:Y:S02]  /*0f40*/  UMOV UR36, UR37 ;  /* 0x0000002500247c82 */ /* 0x000fe40008000000 */
[----:B------:R-:W-:-:S02]  /*0f50*/  UISETP.GT.U32.AND UP2, UPT, UR10, UR51, UPT ;  /* 0x000000330a00728c */ /* 0x000fc4000bf44070 */
[----:B-----5:R-:W-:Y:S02]  /*0f60*/  UIMAD.WIDE.U32 UR4, UR53, UR50, URZ ;  /* 0x00000032350472a5 */ /* 0x020fe4000f8e003f */
[----:B------:R-:W-:Y:S02]  /*0f70*/  UIADD3 UR35, -UR36, URZ, URZ ;  /* 0x0000003f24237290 */ /* 0x000fe4000fffe13f */
[----:B------:R-:W-:Y:S02]  /*0f80*/  UISETP.GT.U32.AND UP6, UPT, UR10, UR48, UPT ;  /* 0x000000300a00728c */ /* 0x000fe4000bfc4070 */
[----:B------:R-:W-:Y:S01]  /*0f90*/  UIADD3 UR36, -UR34, URZ, URZ ;  /* 0x0000003f22247290 */ /* 0x000fe2000fffe13f */
[----:B0-----:R-:W-:Y:S01]  /*0fa0*/  IADD3 R5, R5, 0xffffffe, RZ ;  /* 0x0ffffffe05057810 */ /* 0x001fe20007ffe0ff */
[----:B------:R-:W-:Y:S02]  /*0fb0*/  UIMAD UR45, UR10, UR35, UR45 ;  /* 0x000000230a2d72a4 */ /* 0x000fe4000f8e022d */
[----:B------:R-:W-:Y:S01]  /*0fc0*/  UMOV UR4, UR5 ;  /* 0x0000000500047c82 */ /* 0x000fe20008000000 */
[----:B------:R-:W0:Y:S01]  /*0fd0*/  F2I.FTZ.U32.TRUNC.NTZ R7, R5 ;  /* 0x0000000500077305 */ /* 0x000e22000021f000 */
[----:B----4-:R-:W-:Y:S01]  /*0fe0*/  UIMAD.WIDE.U32 UR34, UR53, UR55, URZ ;  /* 0x00000037352272a5 */ /* 0x010fe2000f8e003f */
[----:B------:R1:W2:Y:S01]  /*0ff0*/  R2UR UR53, R11 ;  /* 0x000000000b3573c2 */ /* 0x0002a200000e0000 */
[----:B------:R-:W-:-:S02]  /*1000*/  UIADD3 UR4, -UR4, URZ, URZ ;  /* 0x0000003f04047290 */ /* 0x000fc4000fffe13f */
[----:B------:R-:W-:Y:S02]  /*1010*/  @!UP0 UIADD3 UR52, UR52, -UR10, URZ ;  /* 0x8000000a34348290 */ /* 0x000fe4000fffe03f */
[----:B------:R-:W-:Y:S02]  /*1020*/  UIMAD UR50, UR10, UR4, UR50 ;  /* 0x000000040a3272a4 */ /* 0x000fe4000f8e0232 */
[----:B------:R-:W-:Y:S01]  /*1030*/  @!UP2 UIADD3 UR51, UR51, -UR10, URZ ;  /* 0x8000000a3333a290 */ /* 0x000fe2000fffe03f */
[----:B-1----:R-:W-:Y:S01]  /*1040*/  IABS R11, R3 ;  /* 0x00000003000b7213 */ /* 0x002fe20000000000 */
[----:B------:R-:W-:Y:S02]  /*1050*/  UISETP.GT.U32.AND UP5, UPT, UR10, UR52, UPT ;  /* 0x000000340a00728c */ /* 0x000fe4000bfa4070 */
[----:B------:R-:W-:Y:S02]  /*1060*/  UISETP.GT.U32.AND UP2, UPT, UR10, UR49, UPT ;  /* 0x000000310a00728c */ /* 0x000fe4000bf44070 */
[----:B------:R-:W-:Y:S01]  /*1070*/  @!UP6 UIADD3 UR48, UR48, -UR10, URZ ;  /* 0x8000000a3030e290 */ /* 0x000fe2000fffe03f */
[----:B0-----:R-:W-:Y:S01]  /*1080*/  IMAD.MOV R5, RZ, RZ, -R7 ;  /* 0x000000ffff057224 */ /* 0x001fe200078e0a07 */
[----:B------:R-:W-:-:S02]  /*1090*/  UISETP.GT.U32.AND UP3, UPT, UR10, UR45, UPT ;  /* 0x0000002d0a00728c */ /* 0x000fc4000bf64070 */
[----:B------:R-:W-:Y:S01]  /*10a0*/  UISETP.GT.U32.AND UP4, UPT, UR10, UR51, UPT ;  /* 0x000000330a00728c */ /* 0x000fe2000bf84070 */
[----:B------:R-:W-:Y:S01]  /*10b0*/  IMAD R5, R5, R14, RZ ;  /* 0x0000000e05057224 */ /* 0x000fe200078e02ff */
[----:B------:R-:W-:Y:S02]  /*10c0*/  UISETP.GT.U32.AND UP6, UPT, UR10, UR50, UPT ;  /* 0x000000320a00728c */ /* 0x000fe4000bfc4070 */
[----:B------:R-:W-:Y:S01]  /*10d0*/  UIADD3 UR35, -UR35, URZ, URZ ;  /* 0x0000003f23237290 */ /* 0x000fe2000fffe13f */
[----:B------:R-:W-:Y:S01]  /*10e0*/  IMAD.HI.U32 R6, R7, R5, R6 ;  /* 0x0000000507067227 */ /* 0x000fe200078e0006 */
[----:B------:R-:W-:Y:S01]  /*10f0*/  IABS R7, R4 ;  /* 0x0000000400077213 */ /* 0x000fe20000000000 */
[----:B------:R-:W-:Y:S02]  /*1100*/  UIMAD UR46, UR10, UR36, UR46 ;  /* 0x000000240a2e72a4 */ /* 0x000fe4000f8e022e */
[----:B------:R-:W-:Y:S01]  /*1110*/  UIMAD UR35, UR10, UR35, UR55 ;  /* 0x000000230a2372a4 */ /* 0x000fe2000f8e0237 */
[----:B------:R0:W1:Y:S01]  /*1120*/  R2UR UR55, R10 ;  /* 0x000000000a3773c2 */ /* 0x00006200000e0000 */
[----:B------:R-:W-:Y:S01]  /*1130*/  IMAD.HI.U32 R5, R6, R7, RZ ;  /* 0x0000000706057227 */ /* 0x000fe200078e00ff */
[----:B------:R-:W-:-:S02]  /*1140*/  @!UP5 UIADD3 UR52, UR52, -UR10, URZ ;  /* 0x8000000a3434d290 */ /* 0x000fc4000fffe03f */
[----:B------:R-:W-:Y:S01]  /*1150*/  @!UP2 UIADD3 UR49, UR49, -UR10, URZ ;  /* 0x8000000a3131a290 */ /* 0x000fe2000fffe03f */
[----:B------:R-:W-:Y:S01]  /*1160*/  IMAD.HI.U32 R6, R6, R11, RZ ;  /* 0x0000000b06067227 */ /* 0x000fe200078e00ff */
[----:B------:R-:W-:Y:S02]  /*1170*/  UISETP.GT.U32.AND UP5, UPT, UR10, UR46, UPT ;  /* 0x0000002e0a00728c */ /* 0x000fe4000bfa4070 */
[----:B------:R-:W-:Y:S01]  /*1180*/  UISETP.GT.U32.AND UP2, UPT, UR10, UR35, UPT ;  /* 0x000000230a00728c */ /* 0x000fe2000bf44070 */
[----:B------:R-:W-:Y:S01]  /*1190*/  IMAD.MOV R6, RZ, RZ, -R6 ;  /* 0x000000ffff067224 */ /* 0x000fe200078e0a06 */
[----:B------:R-:W-:Y:S01]  /*11a0*/  @!UP3 UIADD3 UR45, UR45, -UR10, URZ ;  /* 0x8000000a2d2db290 */ /* 0x000fe2000fffe03f */
[----:B------:R-:W-:Y:S01]  /*11b0*/  IMAD.MOV R5, RZ, RZ, -R5 ;  /* 0x000000ffff057224 */ /* 0x000fe200078e0a05 */
[----:B------:R-:W-:Y:S01]  /*11c0*/  @!UP4 UIADD3 UR51, UR51, -UR10, URZ ;  /* 0x8000000a3333c290 */ /* 0x000fe2000fffe03f */
[C---:B------:R-:W-:Y:S01]  /*11d0*/  IMAD R6, R14.reuse, R6, R11 ;  /* 0x000000060e067224 */ /* 0x040fe200078e020b */
[----:B------:R-:W-:Y:S01]  /*11e0*/  @!UP6 UIADD3 UR50, UR50, -UR10, URZ ;  /* 0x8000000a3232e290 */ /* 0x000fe2000fffe03f */
[----:B------:R-:W-:Y:S01]  /*11f0*/  IMAD R5, R14, R5, R7 ;  /* 0x000000050e057224 */ /* 0x000fe200078e0207 */
[----:B------:R-:W-:Y:S01]  /*1200*/  UISETP.GT.U32.AND UP3, UPT, UR10, UR48, UPT ;  /* 0x000000300a00728c */ /* 0x000fe2000bf64070 */
[----:B0-----:R-:W-:Y:S01]  /*1210*/  IMAD.SHL.U32 R10, R0, 0x2, RZ ;  /* 0x00000002000a7824 */ /* 0x001fe200078e00ff */
[C---:B------:R-:W-:Y:S01]  /*1220*/  ISETP.GT.U32.AND P1, PT, R14.reuse, R6, PT ;  /* 0x000000060e00720c */ /* 0x040fe20003f24070 */
[----:B------:R-:W-:Y:S01]  /*1230*/  UISETP.GT.U32.AND UP4, UPT, UR10, UR49, UPT ;  /* 0x000000310a00728c */ /* 0x000fe2000bf84070 */
[----:B------:R-:W-:Y:S01]  /*1240*/  ISETP.GT.U32.AND P0, PT, R14, R5, PT ;  /* 0x000000050e00720c */ /* 0x000fe20003f04070 */
[----:B------:R-:W-:Y:S01]  /*1250*/  UISETP.GE.AND UP6, UPT, UR11, URZ, UPT ;  /* 0x0000003f0b00728c */ /* 0x000fe2000bfc6270 */
[----:B------:R-:W-:Y:S01]  /*1260*/  LOP3.LUT R7, R0, 0x7, RZ, 0xc0, !PT ;  /* 0x0000000700077812 */ /* 0x000fe200078ec0ff */
[----:B------:R-:W-:Y:S01]  /*1270*/  @!UP5 UIADD3 UR46, UR46, -UR10, URZ ;  /* 0x8000000a2e2ed290 */ /* 0x000fe2000fffe03f */
[----:B------:R-:W-:Y:S01]  /*1280*/  LOP3.LUT R11, R10, 0x10, RZ, 0xc0, !PT ;  /* 0x000000100a0b7812 */ /* 0x000fe200078ec0ff */
[----:B------:R-:W-:Y:S01]  /*1290*/  @!UP2 UIADD3 UR35, UR35, -UR10, URZ ;  /* 0x8000000a2323a290 */ /* 0x000fe2000fffe03f */
[----:B--2---:R-:W-:Y:S01]  /*12a0*/  IMAD.U32 R17, RZ, RZ, UR53 ;  /* 0x00000035ff117e24 */ /* 0x004fe2000f8e00ff */
[----:B------:R-:W-:Y:S01]  /*12b0*/  @!UP3 UIADD3 UR48, UR48, -UR10, URZ ;  /* 0x8000000a3030b290 */ /* 0x000fe2000fffe03f */
[----:B------:R-:W-:Y:S01]  /*12c0*/  IMAD R8, R7, 0x110, RZ ;  /* 0x0000011007087824 */ /* 0x000fe200078e02ff */
[----:B------:R-:W-:Y:S01]  /*12d0*/  UISETP.GT.U32.AND UP2, UPT, UR10, UR45, UPT ;  /* 0x0000002d0a00728c */ /* 0x000fe2000bf44070 */
[----:B------:R-:W-:Y:S01]  /*12e0*/  LOP3.LUT R11, R11, 0x20, R0, 0xf8, !PT ;  /* 0x000000200b0b7812 */ /* 0x000fe200078ef800 */
[----:B------:R-:W-:Y:S01]  /*12f0*/  @!UP4 UIADD3 UR49, UR49, -UR10, URZ ;  /* 0x8000000a3131c290 */ /* 0x000fe2000fffe03f */
[--C-:B------:R-:W-:Y:S01]  /*1300*/  @!P1 IMAD.IADD R6, R6, 0x1, -R14.reuse ;  /* 0x0000000106069824 */ /* 0x100fe200078e0a0e */
[----:B------:R-:W-:Y:S01]  /*1310*/  @!UP6 UIADD3 UR51, -UR51, URZ, URZ ;  /* 0x0000003f3333e290 */ /* 0x000fe2000fffe13f */
[----:B------:R-:W-:Y:S01]  /*1320*/  @!P0 IMAD.IADD R5, R5, 0x1, -R14 ;  /* 0x0000000105058824 */ /* 0x000fe200078e0a0e */
[----:B------:R-:W-:Y:S01]  /*1330*/  UISETP.GE.AND UP5, UPT, UR14, URZ, UPT ;  /* 0x0000003f0e00728c */ /* 0x000fe2000bfa6270 */
[----:B------:R-:W-:Y:S01]  /*1340*/  ISETP.GE.AND P1, PT, R4, RZ, PT ;  /* 0x000000ff0400720c */ /* 0x000fe20003f26270 */
[----:B------:R-:W-:Y:S01]  /*1350*/  UISETP.GT.U32.AND UP3, UPT, UR10, UR46, UPT ;  /* 0x0000002e0a00728c */ /* 0x000fe2000bf64070 */
[C---:B------:R-:W-:Y:S01]  /*1360*/  ISETP.GT.U32.AND P2, PT, R14.reuse, R6, PT ;  /* 0x000000060e00720c */ /* 0x040fe20003f44070 */
[----:B------:R-:W-:Y:S01]  /*1370*/  UISETP.GT.U32.AND UP4, UPT, UR10, UR50, UPT ;  /* 0x000000320a00728c */ /* 0x000fe2000bf84070 */
[----:B------:R-:W-:Y:S01]  /*1380*/  ISETP.GT.U32.AND P0, PT, R14, R5, PT ;  /* 0x000000050e00720c */ /* 0x000fe20003f04070 */
[----:B------:R-:W-:Y:S01]  /*1390*/  UISETP.GT.U32.AND UP6, UPT, UR10, UR35, UPT ;  /* 0x000000230a00728c */ /* 0x000fe2000bfc4070 */
[----:B------:R-:W-:Y:S01]  /*13a0*/  IMAD R13, R7, 0x40, R12 ;  /* 0x00000040070d7824 */ /* 0x000fe200078e020c */
[----:B------:R-:W-:Y:S01]  /*13b0*/  @!UP2 UIADD3 UR45, UR45, -UR10, URZ ;  /* 0x8000000a2d2da290 */ /* 0x000fe2000fffe03f */
[----:B------:R-:W-:Y:S01]  /*13c0*/  LOP3.LUT R218, R8, R11, RZ, 0x3c, !PT ;  /* 0x0000000b08da7212 */ /* 0x000fe200078e3cff */
[----:B------:R-:W-:Y:S01]  /*13d0*/  UISETP.GE.AND UP2, UPT, UR12, URZ, UPT ;  /* 0x0000003f0c00728c */ /* 0x000fe2000bf46270 */
[----:B------:R-:W-:Y:S01]  /*13e0*/  LOP3.LUT R8, RZ, c[0x0][0x178], RZ, 0x33, !PT ;  /* 0x00005e00ff087a12 */ /* 0x000fe200078e33ff */
[----:B------:R-:W-:-:S02]  /*13f0*/  @!UP5 UIADD3 UR52, -UR52, URZ, URZ ;  /* 0x0000003f3434d290 */ /* 0x000fc4000fffe13f */
[----:B------:R-:W-:Y:S02]  /*1400*/  @!UP3 UIADD3 UR46, UR46, -UR10, URZ ;  /* 0x8000000a2e2eb290 */ /* 0x000fe4000fffe03f */
[----:B------:R-:W-:Y:S01]  /*1410*/  @!UP4 UIADD3 UR50, UR50, -UR10, URZ ;  /* 0x8000000a3232c290 */ /* 0x000fe2000fffe03f */
[--C-:B------:R-:W-:Y:S01]  /*1420*/  @!P2 IMAD.IADD R6, R6, 0x1, -R14.reuse ;  /* 0x000000010606a824 */ /* 0x100fe200078e0a0e */
[----:B------:R-:W-:Y:S01]  /*1430*/  @!UP6 UIADD3 UR35, UR35, -UR10, URZ ;  /* 0x8000000a2323e290 */ /* 0x000fe2000fffe03f */
[----:B------:R-:W-:Y:S01]  /*1440*/  @!P0 IMAD.IADD R5, R5, 0x1, -R14 ;  /* 0x0000000105058824 */ /* 0x000fe200078e0a0e */
[----:B------:R-:W-:Y:S01]  /*1450*/  UISETP.GE.AND UP5, UPT, UR16, URZ, UPT ;  /* 0x0000003f1000728c */ /* 0x000fe2000bfa6270 */
[----:B------:R-:W-:Y:S01]  /*1460*/  IMAD.MOV.U32 R7, RZ, RZ, R6 ;  /* 0x000000ffff077224 */ /* 0x000fe200078e0006 */
[----:B------:R-:W-:Y:S01]  /*1470*/  UISETP.GE.AND UP3, UPT, UR15, URZ, UPT ;  /* 0x0000003f0f00728c */ /* 0x000fe2000bf66270 */
[----:B------:R-:W-:Y:S01]  /*1480*/  @!P1 IMAD.MOV R5, RZ, RZ, -R5 ;  /* 0x000000ffff059224 */ /* 0x000fe200078e0a05 */
[----:B------:R-:W-:Y:S01]  /*1490*/  UISETP.GE.AND UP4, UPT, UR13, URZ, UPT ;  /* 0x0000003f0d00728c */ /* 0x000fe2000bf86270 */
[----:B------:R-:W-:Y:S01]  /*14a0*/  ISETP.NE.AND P0, PT, RZ, c[0x0][0x178], PT ;  /* 0x00005e00ff007a0c */ /* 0x000fe20003f05270 */
[----:B------:R-:W-:Y:S01]  /*14b0*/  UISETP.GE.AND UP6, UPT, UR8, URZ, UPT ;  /* 0x0000003f0800728c */ /* 0x000fe2000bfc6270 */
[----:B------:R-:W-:Y:S01]  /*14c0*/  @!P3 IMAD.MOV R7, RZ, RZ, -R7 ;  /* 0x000000ffff07b224 */ /* 0x000fe200078e0a07 */
[----:B------:R-:W-:Y:S01]  /*14d0*/  ULDC UR37, c[0x0][0x17c] ;  /* 0x00005f0000257ab9 */ /* 0x000fe20000000800 */
[----:B------:R-:W-:Y:S01]  /*14e0*/  LOP3.LUT R6, R13, 0x30, R10, 0x78, !PT ;  /* 0x000000300d067812 */ /* 0x000fe200078e780a */
[----:B------:R-:W-:Y:S01]  /*14f0*/  UISETP.NE.AND UP0, UPT, URZ, UR37, UPT ;  /* 0x000000253f00728c */ /* 0x000fe2000bf05270 */
[C---:B------:R-:W-:Y:S01]  /*1500*/  SEL R10, R8.reuse, R5, !P0 ;  /* 0x00000005080a7207 */ /* 0x040fe20004000000 */
[----:B------:R-:W-:Y:S01]  /*1510*/  ULOP3.LUT UR37, URZ, UR37, URZ, 0x33, !UPT ;  /* 0x000000253f257292 */ /* 0x000fe2000f8e333f */
[----:B------:R-:W-:Y:S01]  /*1520*/  SEL R11, R8, R7, !P0 ;  /* 0x00000007080b7207 */ /* 0x000fe20004000000 */
[----:B------:R-:W-:Y:S01]  /*1530*/  UMOV UR8, UR45 ;  /* 0x0000002d00087c82 */ /* 0x000fe20008000000 */
[----:B------:R-:W-:Y:S01]  /*1540*/  IMAD.SHL.U32 R5, R0, 0x80, RZ ;  /* 0x0000008000057824 */ /* 0x000fe200078e00ff */
[----:B------:R-:W-:Y:S01]  /*1550*/  UMOV UR10, UR35 ;  /* 0x00000023000a7c82 */ /* 0x000fe20008000000 */
[----:B------:R-:W-:Y:S01]  /*1560*/  IMAD R10, R10, c[0x0][0x184], RZ ;  /* 0x000061000a0a7a24 */ /* 0x000fe200078e02ff */
[----:B------:R-:W-:Y:S01]  /*1570*/  @!UP2 UIADD3 UR49, -UR49, URZ, URZ ;  /* 0x0000003f3131a290 */ /* 0x000fe2000fffe13f */
[----:B------:R-:W-:Y:S01]  /*1580*/  IMAD R12, R11, c[0x0][0x184], RZ ;  /* 0x000061000b0c7a24 */ /* 0x000fe200078e02ff */
[----:B------:R-:W-:Y:S01]  /*1590*/  @!UP5 UIADD3 UR48, -UR48, URZ, URZ ;  /* 0x0000003f3030d290 */ /* 0x000fe2000fffe13f */
[----:B------:R-:W-:Y:S01]  /*15a0*/  IMAD.WIDE R10, R10, 0x2, RZ ;  /* 0x000000020a0a7825 */ /* 0x000fe200078e02ff */
[----:B------:R-:W-:Y:S01]  /*15b0*/  @!UP3 UIADD3 UR8, -UR8, URZ, URZ ;  /* 0x0000003f0808b290 */ /* 0x000fe2000fffe13f */
[----:B------:R-:W-:Y:S01]  /*15c0*/  LOP3.LUT R7, R0, 0x1f, RZ, 0xc0, !PT ;  /* 0x0000001f00077812 */ /* 0x000fe200078ec0ff */
[----:B------:R-:W-:Y:S01]  /*15d0*/  @!UP4 UIADD3 UR46, -UR46, URZ, URZ ;  /* 0x0000003f2e2ec290 */ /* 0x000fe2000fffe13f */
[----:B------:R-:W-:Y:S01]  /*15e0*/  IMAD.WIDE R12, R12, 0x2, RZ ;  /* 0x000000020c0c7825 */ /* 0x000fe200078e02ff */
[----:B------:R-:W-:Y:S01]  /*15f0*/  @!UP6 UIADD3 UR50, -UR50, URZ, URZ ;  /* 0x0000003f3232e290 */ /* 0x000fe2000fffe13f */
[----:B------:R-:W-:Y:S01]  /*1600*/  LOP3.LUT R218, R218, 0x800, R5, 0xf8, !PT ;  /* 0x00000800dada7812 */ /* 0x000fe200078ef805 */
[----:B------:R-:W-:Y:S01]  /*1610*/  USEL UR9, UR37, UR52, !UP0 ;  /* 0x0000003425097287 */ /* 0x000fe2000c000000 */
[----:B------:R-:W-:Y:S01]  /*1620*/  IMAD.SHL.U32 R8, R2, 0x2, RZ ;  /* 0x0000000202087824 */ /* 0x000fe200078e00ff */
[----:B------:R-:W-:Y:S01]  /*1630*/  @!UP1 UIADD3 UR10, -UR10, URZ, URZ ;  /* 0x0000003f0a0a9290 */ /* 0x000fe2000fffe13f */
[--C-:B------:R-:W-:Y:S01]  /*1640*/  IMAD.WIDE R14, R17, 0x2, R10.reuse ;  /* 0x00000002110e7825 */ /* 0x100fe200078e020a */
[----:B------:R-:W-:Y:S01]  /*1650*/  ULDC UR34, c[0x0][0x190] ;  /* 0x0000640000227ab9 */ /* 0x000fe20000000800 */
[----:B------:R-:W-:Y:S01]  /*1660*/  LOP3.LUT R219, R218, 0x40, RZ, 0x3c, !PT ;  /* 0x00000040dadb7812 */ /* 0x000fe200078e3cff */
[----:B------:R-:W-:Y:S01]  /*1670*/  USEL UR45, UR37, UR49, !UP0 ;  /* 0x00000031252d7287 */ /* 0x000fe2000c000000 */
[--C-:B------:R-:W-:Y:S01]  /*1680*/  IMAD.WIDE R18, R21, 0x2, R10.reuse ;  /* 0x0000000215127825 */ /* 0x100fe200078e020a */
[----:B------:R-:W-:Y:S01]  /*1690*/  USEL UR35, UR37, UR51, !UP0 ;  /* 0x0000003325237287 */ /* 0x000fe2000c000000 */
[C---:B------:R-:W-:Y:S01]  /*16a0*/  LOP3.LUT R211, R8.reuse, 0x10, RZ, 0x3c, !PT ;  /* 0x0000001008d37812 */ /* 0x040fe200078e3cff */
        /* <DEDUP_REMOVED lines=8> */
[----:B------:R-:W-:Y:S01]  /*1730*/  UIMAD UR9, UR9, UR34, URZ ;  /* 0x00000022090972a4 */ /* 0x000fe2000f8e023f */
[--C-:B------:R-:W-:Y:S01]  /*1740*/  IMAD.WIDE R30, R33, 0x2, R10.reuse ;  /* 0x00000002211e7825 */ /* 0x100fe200078e020a */
[----:B------:R-:W-:Y:S01]  /*1750*/  USEL UR15, UR37, UR10, !UP0 ;  /* 0x0000000a250f7287 */ /* 0x000fe2000c000000 */
[C---:B------:R-:W-:Y:S01]  /*1760*/  LOP3.LUT R214, R8.reuse, 0x40, RZ, 0x3c, !PT ;  /* 0x0000004008d67812 */ /* 0x040fe200078e3cff */
[----:B------:R-:W-:Y:S01]  /*1770*/  ULDC.64 UR4, c[0x0][0x168] ;  /* 0x00005a0000047ab9 */ /* 0x000fe20000000a00 */
[--C-:B------:R-:W-:Y:S01]  /*1780*/  IMAD.WIDE R34, R37, 0x2, R10.reuse ;  /* 0x0000000225227825 */ /* 0x100fe200078e020a */
[----:B------:R-:W-:Y:S01]  /*1790*/  UIMAD UR35, UR35, UR34, URZ ;  /* 0x00000022232372a4 */ /* 0x000fe2000f8e023f */
[C---:B------:R-:W-:Y:S01]  /*17a0*/  LOP3.LUT R215, R8.reuse, 0x50, RZ, 0x3c, !PT ;  /* 0x0000005008d77812 */ /* 0x040fe200078e3cff */
[----:B------:R-:W-:Y:S01]  /*17b0*/  UIMAD UR11, UR11, UR34, URZ ;  /* 0x000000220b0b72a4 */ /* 0x000fe2000f8e023f */
[--C-:B------:R-:W-:Y:S01]  /*17c0*/  IMAD.WIDE R38, R41, 0x2, R10.reuse ;  /* 0x0000000229267825 */ /* 0x100fe200078e020a */
[----:B------:R-:W-:Y:S01]  /*17d0*/  UIMAD UR45, UR45, UR34, URZ ;  /* 0x000000222d2d72a4 */ /* 0x000fe2000f8e023f */
[C---:B------:R-:W-:Y:S01]  /*17e0*/  LOP3.LUT R216, R8.reuse, 0x60, RZ, 0x3c, !PT ;  /* 0x0000006008d87812 */ /* 0x040fe200078e3cff */
[----:B------:R-:W-:Y:S01]  /*17f0*/  UIMAD UR37, UR8, UR34, URZ ;  /* 0x00000022082572a4 */ /* 0x000fe2000f8e023f */
[--C-:B------:R-:W-:Y:S01]  /*1800*/  IMAD.WIDE R42, R45, 0x2, R10.reuse ;  /* 0x000000022d2a7825 */ /* 0x100fe200078e020a */
[----:B------:R-:W-:Y:S01]  /*1810*/  UIMAD UR49, UR49, UR34, URZ ;  /* 0x00000022313172a4 */ /* 0x000fe2000f8e023f */
[----:B------:R-:W-:Y:S01]  /*1820*/  LOP3.LUT R217, R8, 0x70, RZ, 0x3c, !PT ;  /* 0x0000007008d97812 */ /* 0x000fe200078e3cff */
[----:B------:R-:W-:Y:S01]  /*1830*/  UIMAD UR13, UR13, UR34, URZ ;  /* 0x000000220d0d72a4 */ /* 0x000fe2000f8e023f */
[----:B------:R-:W-:Y:S01]  /*1840*/  IMAD.WIDE R46, R49, 0x2, R10 ;  /* 0x00000002312e7825 */ /* 0x000fe200078e020a */
[----:B------:R-:W-:-:S02]  /*1850*/  ULEA UR46, UP6, UR9, UR4, 0x1 ;  /* 0x00000004092e7291 */ /* 0x000fc4000f8c083f */
[----:B------:R-:W-:Y:S01]  /*1860*/  UIMAD UR15, UR15, UR34, URZ ;  /* 0x000000220f0f72a4 */ /* 0x000fe2000f8e023f */
[--C-:B------:R-:W-:Y:S01]  /*1870*/  IMAD.WIDE R50, R53, 0x2, R10.reuse ;  /* 0x0000000235327825 */ /* 0x100fe200078e020a */
[----:B------:R-:W-:Y:S02]  /*1880*/  USHF.L.U32 UR56, UR32, 0x2, URZ ;  /* 0x0000000220387899 */ /* 0x000fe4000800063f */
[----:B------:R-:W-:Y:S01]  /*1890*/  UIMAD UR36, UR32, 0x3, URZ ;  /* 0x00000003202478a4 */ /* 0x000fe2000f8e023f */
[--C-:B------:R-:W-:Y:S01]  /*18a0*/  IMAD.WIDE R54, R57, 0x2, R10.reuse ;  /* 0x0000000239367825 */ /* 0x100fe200078e020a */
[----:B------:R-:W-:Y:S02]  /*18b0*/  USHF.L.U32 UR32, UR32, 0x1, URZ ;  /* 0x0000000120207899 */ /* 0x000fe4000800063f */
[----:B------:R-:W-:Y:S01]  /*18c0*/  ULEA UR34, UP5, UR35, UR4, 0x1 ;  /* 0x0000000423227291 */ /* 0x000fe2000f8a083f */
[----:B------:R-:W-:Y:S01]  /*18d0*/  IMAD.U32 R197, RZ, RZ, UR56 ;  /* 0x00000038ffc57e24 */ /* 0x000fe2000f8e00ff */
[----:B------:R-:W-:Y:S01]  /*18e0*/  ULEA UR16, UP4, UR11, UR4, 0x1 ;  /* 0x000000040b107291 */ /* 0x000fe2000f88083f */
[----:B------:R-:W-:Y:S01]  /*18f0*/  IMAD.U32 R201, RZ, RZ, UR36 ;  /* 0x00000024ffc97e24 */ /* 0x000fe2000f8e00ff */
[----:B------:R-:W-:Y:S01]  /*1900*/  ULEA UR14, UP3, UR45, UR4, 0x1 ;  /* 0x000000042d0e7291 */ /* 0x000fe2000f86083f */
[----:B------:R-:W-:Y:S01]  /*1910*/  IMAD.U32 R205, RZ, RZ, UR32 ;  /* 0x00000020ffcd7e24 */ /* 0x000fe2000f8e00ff */
[----:B------:R-:W-:Y:S01]  /*1920*/  ULEA UR12, UP2, UR37, UR4, 0x1 ;  /* 0x00000004250c7291 */ /* 0x000fe2000f84083f */
[----:B------:R-:W-:Y:S01]  /*1930*/  IMAD.WIDE R58, R61, 0x2, R10 ;  /* 0x000000023d3a7825 */ /* 0x000fe200078e020a */
[----:B------:R-:W-:-:S02]  /*1940*/  ULEA UR10, UP1, UR49, UR4, 0x1 ;  /* 0x00000004310a7291 */ /* 0x000fc4000f82083f */
[----:B------:R-:W-:Y:S01]  /*1950*/  ULEA UR8, UP0, UR13, UR4, 0x1 ;  /* 0x000000040d087291 */ /* 0x000fe2000f80083f */
[--C-:B------:R-:W-:Y:S01]  /*1960*/  IMAD.WIDE R62, R65, 0x2, R10.reuse ;  /* 0x00000002413e7825 */ /* 0x100fe200078e020a */
[----:B------:R-:W-:Y:S02]  /*1970*/  ULEA.HI.X.SX32 UR9, UR9, UR5, 0x1, UP6 ;  /* 0x0000000509097291 */ /* 0x000fe4000b0f0e3f */
[----:B------:R-:W-:Y:S01]  /*1980*/  ULEA UR4, UP6, UR15, UR4, 0x1 ;  /* 0x000000040f047291 */ /* 0x000fe2000f8c083f */
[--C-:B------:R-:W-:Y:S01]  /*1990*/  IMAD.WIDE R66, R69, 0x2, R10.reuse ;  /* 0x0000000245427825 */ /* 0x100fe200078e020a */
[----:B------:R-:W-:Y:S02]  /*19a0*/  ULEA.HI.X.SX32 UR35, UR35, UR5, 0x1, UP5 ;  /* 0x0000000523237291 */ /* 0x000fe4000a8f0e3f */
[----:B------:R-:W-:Y:S01]  /*19b0*/  ULEA.HI.X.SX32 UR11, UR11, UR5, 0x1, UP4 ;  /* 0x000000050b0b7291 */ /* 0x000fe2000a0f0e3f */
[----:B------:R-:W-:Y:S01]  /*19c0*/  IMAD.WIDE R70, R73, 0x2, R10 ;  /* 0x0000000249467825 */ /* 0x000fe200078e020a */
[----:B------:R-:W-:-:S02]  /*19d0*/  ULEA.HI.X.SX32 UR45, UR45, UR5, 0x1, UP3 ;  /* 0x000000052d2d7291 */ /* 0x000fc400098f0e3f */
[----:B------:R-:W-:Y:S01]  /*19e0*/  ULEA.HI.X.SX32 UR37, UR37, UR5, 0x1, UP2 ;  /* 0x0000000525257291 */ /* 0x000fe200090f0e3f */
[--C-:B------:R-:W-:Y:S01]  /*19f0*/  IMAD.WIDE R74, R145, 0x2, R10.reuse ;  /* 0x00000002914a7825 */ /* 0x100fe200078e020a */
[----:B------:R-:W-:Y:S02]  /*1a00*/  ULEA.HI.X.SX32 UR49, UR49, UR5, 0x1, UP1 ;  /* 0x0000000531317291 */ /* 0x000fe400088f0e3f */
[----:B------:R-:W-:Y:S01]  /*1a10*/  ULEA.HI.X.SX32 UR13, UR13, UR5, 0x1, UP0 ;  /* 0x000000050d0d7291 */ /* 0x000fe200080f0e3f */
[--C-:B------:R-:W-:Y:S01]  /*1a20*/  IMAD.WIDE R146, R153, 0x2, R10.reuse ;  /* 0x0000000299927825 */ /* 0x100fe200078e020a */
[----:B------:R-:W-:Y:S02]  /*1a30*/  ULEA.HI.X.SX32 UR15, UR15, UR5, 0x1, UP6 ;  /* 0x000000050f0f7291 */ /* 0x000fe4000b0f0e3f */
[----:B-1----:R-:W-:Y:S01]  /*1a40*/  USHF.R.S32.HI UR5, URZ, 0x1f, UR55 ;  /* 0x0000001f3f057899 */ /* 0x002fe20008011437 */
[----:B------:R-:W-:-:S03]  /*1a50*/  IMAD.WIDE R154, R157, 0x2, R10 ;  /* 0x000000029d9a7825 */ /* 0x000fc600078e020a */
[----:B------:R-:W-:Y:S01]  /*1a60*/  ULEA.HI UR5, UR5, UR55, URZ, 0x5 ;  /* 0x0000003705057291 */ /* 0x000fe2000f8f283f */
[----:B------:R-:W-:-:S03]  /*1a70*/  IMAD.WIDE R158, R161, 0x2, R10 ;  /* 0x00000002a19e7825 */ /* 0x000fc600078e020a */
[----:B------:R-:W-:Y:S01]  /*1a80*/  USHF.R.S32.HI UR5, URZ, 0x5, UR5 ;  /* 0x000000053f057899 */ /* 0x000fe20008011405 */
[----:B------:R-:W-:-:S04]  /*1a90*/  IMAD.WIDE R162, R165, 0x2, R10 ;  /* 0x00000002a5a27825 */ /* 0x000fc800078e020a */
        /* <DEDUP_REMOVED lines=11> */
[----:B------:R-:W-:Y:S02]  /*1b50*/  IMAD R210, R7, c[0x0][0x18c], RZ ;  /* 0x0000630007d27a24 */ /* 0x000fe400078e02ff */
        /* <DEDUP_REMOVED lines=31> */
.L_x_3:
[----:B------:R-:W-:Y:S02]  /*1d50*/  ISETP.GT.AND P2, PT, R9, RZ, PT ;  /* 0x000000ff0900720c */ /* 0x000fe40003f44270 */
[----:B------:R-:W-:Y:S02]  /*1d60*/  IADD3 R76, P1, R12, UR18, RZ ;  /* 0x000000120c4c7c10 */ /* 0x000fe4000ff3e0ff */
[----:B------:R-:W-:Y:S02]  /*1d70*/  IADD3 R78, P0, R10, UR18, RZ ;  /* 0x000000120a4e7c10 */ /* 0x000fe4000ff1e0ff */
[----:B------:R-:W-:Y:S02]  /*1d80*/  PRMT R249, RZ, 0x7610, R249 ;  /* 0x00007610fff97816 */ /* 0x000fe400000000f9 */
[----:B------:R-:W-:Y:S02]  /*1d90*/  PRMT R248, RZ, 0x7610, R248 ;  /* 0x00007610fff87816 */ /* 0x000fe400000000f8 */
[----:B------:R-:W-:-:S02]  /*1da0*/  IADD3.X R77, R13, UR19, RZ, P1, !PT ;  /* 0x000000130d4d7c10 */ /* 0x000fc40008ffe4ff */
[----:B------:R-:W-:Y:S02]  /*1db0*/  IADD3.X R79, R11, UR19, RZ, P0, !PT ;  /* 0x000000130b4f7c10 */ /* 0x000fe400087fe4ff */
[C---:B------:R-:W-:Y:S01]  /*1dc0*/  ISETP.GT.AND P3, PT, R9.reuse, 0x1, PT ;  /* 0x000000010900780c */ /* 0x040fe20003f64270 */
[----:B------:R0:W2:Y:S01]  /*1dd0*/  @P2 LDG.E.U16 R249, [R76.64] ;  /* 0x0000001e4cf92981 */ /* 0x0000a2000c1e1500 */
[----:B------:R-:W-:Y:S02]  /*1de0*/  IADD3 R80, P1, R208, UR18, RZ ;  /* 0x00000012d0507c10 */ /* 0x000fe4000ff3e0ff */
[----:B------:R-:W-:Y:S01]  /*1df0*/  IADD3 R82, P0, R206, UR18, RZ ;  /* 0x00000012ce527c10 */ /* 0x000fe2000ff1e0ff */
[----:B------:R1:W3:Y:S01]  /*1e00*/  @P2 LDG.E.U16 R248, [R78.64] ;  /* 0x0000001e4ef82981 */ /* 0x0002e2000c1e1500 */
[----:B------:R-:W-:Y:S02]  /*1e10*/  ISETP.GT.AND P2, PT, R9, 0x2, PT ;  /* 0x000000020900780c */ /* 0x000fe40003f44270 */
[----:B------:R-:W-:-:S02]  /*1e20*/  IADD3.X R81, R209, UR19, RZ, P1, !PT ;  /* 0x00000013d1517c10 */ /* 0x000fc40008ffe4ff */
[----:B------:R-:W-:Y:S02]  /*1e30*/  PRMT R243, RZ, 0x7610, R243 ;  /* 0x00007610fff37816 */ /* 0x000fe400000000f3 */
[----:B------:R-:W-:Y:S02]  /*1e40*/  IADD3.X R83, R207, UR19, RZ, P0, !PT ;  /* 0x00000013cf537c10 */ /* 0x000fe400087fe4ff */
[----:B------:R-:W-:Y:S02]  /*1e50*/  PRMT R242, RZ, 0x7610, R242 ;  /* 0x00007610fff27816 */ /* 0x000fe400000000f2 */
[----:B------:R-:W-:Y:S01]  /*1e60*/  IADD3 R84, P1, R204, UR18, RZ ;  /* 0x00000012cc547c10 */ /* 0x000fe2000ff3e0ff */
[----:B------:R4:W5:Y:S01]  /*1e70*/  @P3 LDG.E.U16 R243, [R80.64] ;  /* 0x0000001e50f33981 */ /* 0x000962000c1e1500 */
[----:B0-----:R-:W-:Y:S02]  /*1e80*/  IADD3 R76, P0, R202, UR18, RZ ;  /* 0x00000012ca4c7c10 */ /* 0x001fe4000ff1e0ff */
[----:B------:R-:W-:Y:S01]  /*1e90*/  PRMT R235, RZ, 0x7610, R235 ;  /* 0x00007610ffeb7816 */ /* 0x000fe200000000eb */
[----:B------:R0:W2:Y:S01]  /*1ea0*/  @P3 LDG.E.U16 R242, [R82.64] ;  /* 0x0000001e52f23981 */ /* 0x0000a2000c1e1500 */
[----:B------:R-:W-:-:S02]  /*1eb0*/  PRMT R234, RZ, 0x7610, R234 ;  /* 0x00007610ffea7816 */ /* 0x000fc400000000ea */
[----:B------:R-:W-:Y:S02]  /*1ec0*/  IADD3.X R85, R205, UR19, RZ, P1, !PT ;  /* 0x00000013cd557c10 */ /* 0x000fe40008ffe4ff */
[----:B------:R-:W-:Y:S02]  /*1ed0*/  IADD3.X R77, R203, UR19, RZ, P0, !PT ;  /* 0x00000013cb4d7c10 */ /* 0x000fe400087fe4ff */
[C---:B------:R-:W-:Y:S01]  /*1ee0*/  ISETP.GT.AND P3, PT, R9.reuse, 0x3, PT ;  /* 0x000000030900780c */ /* 0x040fe20003f64270 */
[----:B------:R0:W2:Y:S01]  /*1ef0*/  @P2 LDG.E.U16 R235, [R84.64] ;  /* 0x0000001e54eb2981 */ /* 0x0000a2000c1e1500 */
[----:B-1----:R-:W-:Y:S02]  /*1f00*/  IADD3 R78, P1, R200, UR18, RZ ;  /* 0x00000012c84e7c10 */ /* 0x002fe4000ff3e0ff */
[----:B----4-:R-:W-:Y:S01]  /*1f10*/  IADD3 R80, P0, R198, UR18, RZ ;  /* 0x00000012c6507c10 */ /* 0x010fe2000ff1e0ff */
[----:B------:R1:W4:Y:S01]  /*1f20*/  @P2 LDG.E.U16 R234, [R76.64] ;  /* 0x0000001e4cea2981 */ /* 0x000322000c1e1500 */
[----:B------:R-:W-:-:S02]  /*1f30*/  ISETP.GT.AND P2, PT, R9, 0x4, PT ;  /* 0x000000040900780c */ /* 0x000fc40003f44270 */
[----:B------:R-:W-:Y:S02]  /*1f40*/  IADD3.X R79, R201, UR19, RZ, P1, !PT ;  /* 0x00000013c94f7c10 */ /* 0x000fe40008ffe4ff */
[----:B------:R-:W-:Y:S02]  /*1f50*/  PRMT R227, RZ, 0x7610, R227 ;  /* 0x00007610ffe37816 */ /* 0x000fe400000000e3 */
[----:B------:R-:W-:Y:S02]  /*1f60*/  IADD3.X R81, R199, UR19, RZ, P0, !PT ;  /* 0x00000013c7517c10 */ /* 0x000fe400087fe4ff */
[----:B------:R-:W-:Y:S02]  /*1f70*/  PRMT R226, RZ, 0x7610, R226 ;  /* 0x00007610ffe27816 */ /* 0x000fe400000000e2 */
[----:B0-----:R-:W-:Y:S01]  /*1f80*/  IADD3 R82, P1, R196, UR18, RZ ;  /* 0x00000012c4527c10 */ /* 0x001fe2000ff3e0ff */
[----:B------:R0:W2:Y:S01]  /*1f90*/  @P3 LDG.E.U16 R227, [R78.64] ;  /* 0x0000001e4ee33981 */ /* 0x0000a2000c1e1500 */
[----:B------:R-:W-:-:S02]  /*1fa0*/  IADD3 R84, P0, R194, UR18, RZ ;  /* 0x00000012c2547c10 */ /* 0x000fc4000ff1e0ff */
[----:B------:R-:W-:Y:S01]  /*1fb0*/  PRMT R151, RZ, 0x7610, R151 ;  /* 0x00007610ff977816 */ /* 0x000fe20000000097 */
[----:B------:R0:W2:Y:S01]  /*1fc0*/  @P3 LDG.E.U16 R226, [R80.64] ;  /* 0x0000001e50e23981 */ /* 0x0000a2000c1e1500 */
[----:B------:R-:W-:Y:S02]  /*1fd0*/  PRMT R150, RZ, 0x7610, R150 ;  /* 0x00007610ff967816 */ /* 0x000fe40000000096 */
[----:B------:R-:W-:Y:S02]  /*1fe0*/  IADD3.X R83, R197, UR19, RZ, P1, !PT ;  /* 0x00000013c5537c10 */ /* 0x000fe40008ffe4ff */
[----:B------:R-:W-:Y:S02]  /*1ff0*/  IADD3.X R85, R195, UR19, RZ, P0, !PT ;  /* 0x00000013c3557c10 */ /* 0x000fe400087fe4ff */
[----:B------:R-:W-:Y:S01]  /*2000*/  ISETP.GT.AND P3, PT, R9, 0x5, PT ;  /* 0x000000050900780c */ /* 0x000fe20003f64270 */
[----:B------:R0:W2:Y:S01]  /*2010*/  @P2 LDG.E.U16 R151, [R82.64] ;  /* 0x0000001e52972981 */ /* 0x0000a2000c1e1500 */
[----:B-1----:R-:W-:-:S02]  /*2020*/  IADD3 R76, P1, R192, UR18, RZ ;  /* 0x00000012c04c7c10 */ /* 0x002fc4000ff3e0ff */
[----:B0-----:R-:W-:Y:S01]  /*2030*/  IADD3 R78, P0, R190, UR18, RZ ;  /* 0x00000012be4e7c10 */ /* 0x001fe2000ff1e0ff */
[----:B------:R0:W2:Y:S01]  /*2040*/  @P2 LDG.E.U16 R150, [R84.64] ;  /* 0x0000001e54962981 */ /* 0x0000a2000c1e1500 */
[----:B------:R-:W-:Y:S02]  /*2050*/  ISETP.GT.AND P2, PT, R9, 0x6, PT ;  /* 0x000000060900780c */ /* 0x000fe40003f44270 */
[----:B------:R-:W-:Y:S02]  /*2060*/  IADD3.X R77, R193, UR19, RZ, P1, !PT ;  /* 0x00000013c14d7c10 */ /* 0x000fe40008ffe4ff */
[----:B------:R-:W-:Y:S02]  /*2070*/  PRMT R139, RZ, 0x7610, R139 ;  /* 0x00007610ff8b7816 */ /* 0x000fe4000000008b */
[----:B------:R-:W-:Y:S02]  /*2080*/  IADD3.X R79, R191, UR19, RZ, P0, !PT ;  /* 0x00000013bf4f7c10 */ /* 0x000fe400087fe4ff */
[----:B------:R-:W-:-:S02]  /*2090*/  PRMT R138, RZ, 0x7610, R138 ;  /* 0x00007610ff8a7816 */ /* 0x000fc4000000008a */
[----:B------:R-:W-:Y:S01]  /*20a0*/  IADD3 R80, P1, R188, UR18, RZ ;  /* 0x00000012bc507c10 */ /* 0x000fe2000ff3e0ff */
[----:B------:R1:W2:Y:S01]  /*20b0*/  @P3 LDG.E.U16 R139, [R76.64] ;  /* 0x0000001e4c8b3981 */ /* 0x0002a2000c1e1500 */
[----:B------:R-:W-:Y:S02]  /*20c0*/  IADD3 R82, P0, R186, UR18, RZ ;  /* 0x00000012ba527c10 */ /* 0x000fe4000ff1e0ff */
[----:B------:R-:W-:Y:S01]  /*20d0*/  PRMT R97, RZ, 0x7610, R97 ;  /* 0x00007610ff617816 */ /* 0x000fe20000000061 */
[----:B------:R1:W2:Y:S01]  /*20e0*/  @P3 LDG.E.U16 R138, [R78.64] ;  /* 0x0000001e4e8a3981 */ /* 0x0002a2000c1e1500 */
[----:B------:R-:W-:Y:S02]  /*20f0*/  PRMT R96, RZ, 0x7610, R96 ;  /* 0x00007610ff607816 */ /* 0x000fe40000000060 */
[----:B------:R-:W-:Y:S02]  /*2100*/  IADD3.X R81, R189, UR19, RZ, P1, !PT ;  /* 0x00000013bd517c10 */ /* 0x000fe40008ffe4ff */
[----:B------:R-:W-:-:S02]  /*2110*/  IADD3.X R83, R187, UR19, RZ, P0, !PT ;  /* 0x00000013bb537c10 */ /* 0x000fc400087fe4ff */
[C---:B------:R-:W-:Y:S01]  /*2120*/  ISETP.GT.AND P3, PT, R9.reuse, 0x7, PT ;  /* 0x000000070900780c */ /* 0x040fe20003f64270 */
[----:B------:R1:W2:Y:S01]  /*2130*/  @P2 LDG.E.U16 R97, [R80.64] ;  /* 0x0000001e50612981 */ /* 0x0002a2000c1e1500 */
[----:B0-----:R-:W-:Y:S02]  /*2140*/  IADD3 R84, P1, R184, UR18, RZ ;  /* 0x00000012b8547c10 */ /* 0x001fe4000ff3e0ff */
[----:B------:R-:W-:Y:S01]  /*2150*/  IADD3 R86, P0, R182, UR18, RZ ;  /* 0x00000012b6567c10 */ /* 0x000fe2000ff1e0ff */
[----:B------:R0:W2:Y:S01]  /*2160*/  @P2 LDG.E.U16 R96, [R82.64] ;  /* 0x0000001e52602981 */ /* 0x0000a2000c1e1500 */
[----:B------:R-:W-:Y:S02]  /*2170*/  ISETP.GT.AND P2, PT, R9, 0x8, PT ;  /* 0x000000080900780c */ /* 0x000fe40003f44270 */
[----:B------:R-:W-:Y:S02]  /*2180*/  IADD3.X R85, R185, UR19, RZ, P1, !PT ;  /* 0x00000013b9557c10 */ /* 0x000fe40008ffe4ff */
[----:B------:R-:W-:-:S02]  /*2190*/  PRMT R89, RZ, 0x7610, R89 ;  /* 0x00007610ff597816 */ /* 0x000fc40000000059 */
[----:B------:R-:W-:Y:S02]  /*21a0*/  IADD3.X R87, R183, UR19, RZ, P0, !PT ;  /* 0x00000013b7577c10 */ /* 0x000fe400087fe4ff */
[----:B------:R-:W-:Y:S02]  /*21b0*/  PRMT R88, RZ, 0x7610, R88 ;  /* 0x00007610ff587816 */ /* 0x000fe40000000058 */
[----:B------:R-:W-:Y:S01]  /*21c0*/  IADD3 R90, P1, R180, UR18, RZ ;  /* 0x00000012b45a7c10 */ /* 0x000fe2000ff3e0ff */
[----:B------:R0:W2:Y:S01]  /*21d0*/  @P3 LDG.E.U16 R89, [R84.64] ;  /* 0x0000001e54593981 */ /* 0x0000a2000c1e1500 */
[----:B-1----:R-:W-:Y:S02]  /*21e0*/  IADD3 R80, P0, R178, UR18, RZ ;  /* 0x00000012b2507c10 */ /* 0x002fe4000ff1e0ff */
[----:B------:R-:W-:Y:S01]  /*21f0*/  PRMT R78, RZ, 0x7610, R78 ;  /* 0x00007610ff4e7816 */ /* 0x000fe2000000004e */
[----:B------:R1:W2:Y:S01]  /*2200*/  @P3 LDG.E.U16 R88, [R86.64] ;  /* 0x0000001e56583981 */ /* 0x0002a2000c1e1500 */
[----:B------:R-:W-:-:S02]  /*2210*/  PRMT R77, RZ, 0x7610, R77 ;  /* 0x00007610ff4d7816 */ /* 0x000fc4000000004d */
[----:B------:R-:W-:Y:S02]  /*2220*/  IADD3.X R91, R181, UR19, RZ, P1, !PT ;  /* 0x00000013b55b7c10 */ /* 0x000fe40008ffe4ff */
[----:B------:R-:W-:Y:S02]  /*2230*/  IADD3.X R81, R179, UR19, RZ, P0, !PT ;  /* 0x00000013b3517c10 */ /* 0x000fe400087fe4ff */
[C---:B------:R-:W-:Y:S01]  /*2240*/  ISETP.GT.AND P3, PT, R9.reuse, 0x9, PT ;  /* 0x000000090900780c */ /* 0x040fe20003f64270 */
[----:B------:R1:W2:Y:S01]  /*2250*/  @P2 LDG.E.U16 R78, [R90.64] ;  /* 0x0000001e5a4e2981 */ /* 0x0002a2000c1e1500 */
[----:B0-----:R-:W-:Y:S02]  /*2260*/  IADD3 R82, P1, R176, UR18, RZ ;  /* 0x00000012b0527c10 */ /* 0x001fe4000ff3e0ff */
[----:B------:R-:W-:Y:S01]  /*2270*/  IADD3 R84, P0, R174, UR18, RZ ;  /* 0x00000012ae547c10 */ /* 0x000fe2000ff1e0ff */
[----:B------:R0:W2:Y:S01]  /*2280*/  @P2 LDG.E.U16 R77, [R80.64] ;  /* 0x0000001e504d2981 */ /* 0x0000a2000c1e1500 */
[----:B------:R-:W-:-:S02]  /*2290*/  ISETP.GT.AND P2, PT, R9, 0xa, PT ;  /* 0x0000000a0900780c */ /* 0x000fc40003f44270 */
[----:B------:R-:W-:Y:S02]  /*22a0*/  IADD3.X R83, R177, UR19, RZ, P1, !PT ;  /* 0x00000013b1537c10 */ /* 0x000fe40008ffe4ff */
[----:B------:R-:W-:Y:S02]  /*22b0*/  PRMT R241, RZ, 0x7610, R241 ;  /* 0x00007610fff17816 */ /* 0x000fe400000000f1 */
[----:B------:R-:W-:Y:S02]  /*22c0*/  IADD3.X R85, R175, UR19, RZ, P0, !PT ;  /* 0x00000013af557c10 */ /* 0x000fe400087fe4ff */
[----:B------:R-:W-:Y:S02]  /*22d0*/  PRMT R240, RZ, 0x7610, R240 ;  /* 0x00007610fff07816 */ /* 0x000fe400000000f0 */
[----:B------:R-:W-:Y:S01]  /*22e0*/  IADD3 R92, P1, R172, UR18, RZ ;  /* 0x00000012ac5c7c10 */ /* 0x000fe2000ff3e0ff */
        /* <DEDUP_REMOVED lines=10> */
[----:B------:R-:W-:Y:S01]  /*2390*/  IADD3 R90, P1, R168, UR18, RZ ;  /* 0x00000012a85a7c10 */ /* 0x000fe2000ff3e0ff */
[----:B------:R1:W2:Y:S01]  /*23a0*/  @P2 LDG.E.U16 R232, [R94.64] ;  /* 0x0000001e5ee82981 */ /* 0x0002a2000c1e1500 */
[----:B------:R-:W-:Y:S02]  /*23b0*/  ISETP.GT.AND P2, PT, R9, 0xc, PT ;  /* 0x0000000c0900780c */ /* 0x000fe40003f44270 */
[----:B------:R-:W-:Y:S02]  /*23c0*/  PRMT R225, RZ, 0x7610, R225 ;  /* 0x00007610ffe17816 */ /* 0x000fe400000000e1 */
[----:B------:R-:W-:Y:S02]  /*23d0*/  IADD3.X R87, R167, UR19, RZ, P0, !PT ;  /* 0x00000013a7577c10 */ /* 0x000fe400087fe4ff */
[----:B------:R-:W-:Y:S02]  /*23e0*/  PRMT R224, RZ, 0x7610, R224 ;  /* 0x00007610ffe07816 */ /* 0x000fe400000000e0 */
[----:B------:R-:W-:-:S02]  /*23f0*/  IADD3.X R91, R169, UR19, RZ, P1, !PT ;  /* 0x00000013a95b7c10 */ /* 0x000fc40008ffe4ff */
[----:B0-----:R-:W-:Y:S02]  /*2400*/  IADD3 R80, P0, R162, UR18, RZ ;  /* 0x00000012a2507c10 */ /* 0x001fe4000ff1e0ff */
[----:B------:R-:W-:Y:S01]  /*2410*/  PRMT R148, RZ, 0x7610, R148 ;  /* 0x00007610ff947816 */ /* 0x000fe20000000094 */
[----:B------:R0:W2:Y:S01]  /*2420*/  @P3 LDG.E.U16 R225, [R90.64] ;  /* 0x0000001e5ae13981 */ /* 0x0000a2000c1e1500 */
[----:B------:R-:W-:Y:S02]  /*2430*/  IADD3.X R81, R163, UR19, RZ, P0, !PT ;  /* 0x00000013a3517c10 */ /* 0x000fe400087fe4ff */
[----:B------:R-:W-:Y:S01]  /*2440*/  IADD3 R84, P1, R164, UR18, RZ ;  /* 0x00000012a4547c10 */ /* 0x000fe2000ff3e0ff */
[----:B------:R0:W2:Y:S01]  /*2450*/  @P3 LDG.E.U16 R224, [R86.64] ;  /* 0x0000001e56e03981 */ /* 0x0000a2000c1e1500 */
[----:B------:R-:W-:Y:S02]  /*2460*/  ISETP.GT.AND P3, PT, R9, 0xd, PT ;  /* 0x0000000d0900780c */ /* 0x000fe40003f64270 */
[----:B------:R-:W-:Y:S01]  /*2470*/  IADD3.X R85, R165, UR19, RZ, P1, !PT ;  /* 0x00000013a5557c10 */ /* 0x000fe20008ffe4ff */
[----:B------:R0:W2:Y:S01]  /*2480*/  @P2 LDG.E.U16 R148, [R80.64] ;  /* 0x0000001e50942981 */ /* 0x0000a2000c1e1500 */
[----:B------:R-:W-:-:S02]  /*2490*/  PRMT R149, RZ, 0x7610, R149 ;  /* 0x00007610ff957816 */ /* 0x000fc40000000095 */
[----:B------:R-:W-:Y:S02]  /*24a0*/  IADD3 R82, P1, R160, UR18, RZ ;  /* 0x00000012a0527c10 */ /* 0x000fe4000ff3e0ff */
[----:B------:R-:W-:Y:S02]  /*24b0*/  PRMT R137, RZ, 0x7610, R137 ;  /* 0x00007610ff897816 */ /* 0x000fe40000000089 */
[----:B------:R-:W-:Y:S01]  /*24c0*/  PRMT R136, RZ, 0x7610, R136 ;  /* 0x00007610ff887816 */ /* 0x000fe20000000088 */
[----:B------:R1:W2:Y:S01]  /*24d0*/  @P2 LDG.E.U16 R149, [R84.64] ;  /* 0x0000001e54952981 */ /* 0x0002a2000c1e1500 */
[----:B0-----:R-:W-:Y:S02]  /*24e0*/  IADD3 R80, P0, R158, UR18, RZ ;  /* 0x000000129e507c10 */ /* 0x001fe4000ff1e0ff */
[----:B------:R-:W-:Y:S02]  /*24f0*/  IADD3.X R83, R161, UR19, RZ, P1, !PT ;  /* 0x00000013a1537c10 */ /* 0x000fe40008ffe4ff */
[----:B------:R-:W-:-:S02]  /*2500*/  IADD3.X R81, R159, UR19, RZ, P0, !PT ;  /* 0x000000139f517c10 */ /* 0x000fc400087fe4ff */
[----:B------:R-:W-:Y:S01]  /*2510*/  ISETP.GT.AND P2, PT, R9, 0xe, PT ;  /* 0x0000000e0900780c */ /* 0x000fe20003f44270 */
[----:B------:R0:W2:Y:S04]  /*2520*/  @P3 LDG.E.U16 R137, [R82.64] ;  /* 0x0000001e52893981 */ /* 0x0000a8000c1e1500 */
[----:B------:R0:W2:Y:S01]  /*2530*/  @P3 LDG.E.U16 R136, [R80.64] ;  /* 0x0000001e50883981 */ /* 0x0000a2000c1e1500 */
[----:B-1----:R-:W-:Y:S02]  /*2540*/  PRMT R95, RZ, 0x7610, R95 ;  /* 0x00007610ff5f7816 */ /* 0x002fe4000000005f */
[----:B------:R-:W-:Y:S02]  /*2550*/  PRMT R94, RZ, 0x7610, R94 ;  /* 0x00007610ff5e7816 */ /* 0x000fe4000000005e */
[----:B0-----:R-:W-:-:S02]  /*2560*/  IADD3 R82, P1, R156, UR18, RZ ;  /* 0x000000129c527c10 */ /* 0x001fc4000ff3e0ff */
[----:B------:R-:W-:Y:S02]  /*2570*/  IADD3 R80, P0, R154, UR18, RZ ;  /* 0x000000129a507c10 */ /* 0x000fe4000ff1e0ff */
[----:B------:R-:W-:Y:S02]  /*2580*/  IADD3.X R83, R157, UR19, RZ, P1, !PT ;  /* 0x000000139d537c10 */ /* 0x000fe40008ffe4ff */
[----:B------:R-:W-:Y:S02]  /*2590*/  IADD3.X R81, R155, UR19, RZ, P0, !PT ;  /* 0x000000139b517c10 */ /* 0x000fe400087fe4ff */
[----:B------:R-:W-:Y:S01]  /*25a0*/  ISETP.GT.AND P3, PT, R9, 0xf, PT ;  /* 0x0000000f0900780c */ /* 0x000fe20003f64270 */
[----:B------:R0:W2:Y:S04]  /*25b0*/  @P2 LDG.E.U16 R95, [R82.64] ;  /* 0x0000001e525f2981 */ /* 0x0000a8000c1e1500 */
[----:B------:R1:W2:Y:S01]  /*25c0*/  @P2 LDG.E.U16 R94, [R80.64] ;  /* 0x0000001e505e2981 */ /* 0x0002a2000c1e1500 */
[----:B------:R-:W-:-:S02]  /*25d0*/  PRMT R87, RZ, 0x7610, R87 ;  /* 0x00007610ff577816 */ /* 0x000fc40000000057 */
[----:B------:R-:W-:Y:S02]  /*25e0*/  PRMT R86, RZ, 0x7610, R86 ;  /* 0x00007610ff567816 */ /* 0x000fe40000000056 */
[----:B0-----:R-:W-:Y:S02]  /*25f0*/  IADD3 R82, P1, R152, UR18, RZ ;  /* 0x0000001298527c10 */ /* 0x001fe4000ff3e0ff */
[----:B-1----:R-:W-:Y:S02]  /*2600*/  IADD3 R80, P0, R146, UR18, RZ ;  /* 0x0000001292507c10 */ /* 0x002fe4000ff1e0ff */
        /* <DEDUP_REMOVED lines=66> */
[----:B------:R0:W2:Y:S01]  /*2a30*/  @P2 LDG.E.U16 R93, [R82.64] ;  /* 0x0000001e525d2981 */ /* 0x0000a2000c1e1500 */
[----:B------:R-:W-:-:S03]  /*2a40*/  IADD3 R90, P1, R48, UR18, RZ ;  /* 0x00000012305a7c10 */ /* 0x000fc6000ff3e0ff */
[----:B------:R1:W2:Y:S01]  /*2a50*/  @P2 LDG.E.U16 R92, [R80.64] ;  /* 0x0000001e505c2981 */ /* 0x0002a2000c1e1500 */
[----:B------:R-:W-:Y:S02]  /*2a60*/  ISETP.GT.AND P0, PT, R9, 0x18, PT ;  /* 0x000000180900780c */ /* 0x000fe40003f04270 */
[----:B------:R-:W-:Y:S02]  /*2a70*/  PRMT R84, RZ, 0x7610, R84 ;  /* 0x00007610ff547816 */ /* 0x000fe40000000054 */
[----:B0-----:R-:W-:Y:S02]  /*2a80*/  IADD3 R82, P2, R46, UR18, RZ ;  /* 0x000000122e527c10 */ /* 0x001fe4000ff5e0ff */
[----:B------:R-:W-:Y:S02]  /*2a90*/  IADD3.X R91, R49, UR19, RZ, P1, !PT ;  /* 0x00000013315b7c10 */ /* 0x000fe40008ffe4ff */
[----:B------:R-:W-:Y:S02]  /*2aa0*/  PRMT R85, RZ, 0x7610, R85 ;  /* 0x00007610ff557816 */ /* 0x000fe40000000055 */
[----:B------:R-:W-:-:S02]  /*2ab0*/  IADD3.X R83, R47, UR19, RZ, P2, !PT ;  /* 0x000000132f537c10 */ /* 0x000fc400097fe4ff */
[----:B-1----:R-:W-:Y:S02]  /*2ac0*/  IADD3 R80, P1, R44, UR18, RZ ;  /* 0x000000122c507c10 */ /* 0x002fe4000ff3e0ff */
[----:B------:R-:W-:Y:S01]  /*2ad0*/  PRMT R245, RZ, 0x7610, R245 ;  /* 0x00007610fff57816 */ /* 0x000fe200000000f5 */
[----:B------:R0:W2:Y:S01]  /*2ae0*/  @P3 LDG.E.U16 R84, [R82.64] ;  /* 0x0000001e52543981 */ /* 0x0000a2000c1e1500 */
[----:B------:R-:W-:-:S03]  /*2af0*/  IADD3.X R81, R45, UR19, RZ, P1, !PT ;  /* 0x000000132d517c10 */ /* 0x000fc60008ffe4ff */
[----:B------:R1:W2:Y:S01]  /*2b00*/  @P3 LDG.E.U16 R85, [R90.64] ;  /* 0x0000001e5a553981 */ /* 0x0002a2000c1e1500 */
[----:B------:R-:W-:Y:S02]  /*2b10*/  ISETP.GT.AND P3, PT, R9, 0x19, PT ;  /* 0x000000190900780c */ /* 0x000fe40003f64270 */
[----:B------:R-:W-:Y:S01]  /*2b20*/  PRMT R244, RZ, 0x7610, R244 ;  /* 0x00007610fff47816 */ /* 0x000fe200000000f4 */
[----:B------:R1:W2:Y:S01]  /*2b30*/  @P0 LDG.E.U16 R245, [R80.64] ;  /* 0x0000001e50f50981 */ /* 0x0002a2000c1e1500 */
[----:B0-----:R-:W-:-:S04]  /*2b40*/  IADD3 R82, P2, R42, UR18, RZ ;  /* 0x000000122a527c10 */ /* 0x001fc8000ff5e0ff */
[----:B------:R-:W-:Y:S02]  /*2b50*/  IADD3.X R83, R43, UR19, RZ, P2, !PT ;  /* 0x000000132b537c10 */ /* 0x000fe400097fe4ff */
[----:B-1----:R-:W-:-:S03]  /*2b60*/  IADD3 R80, P1, R40, UR18, RZ ;  /* 0x0000001228507c10 */ /* 0x002fc6000ff3e0ff */
[----:B------:R0:W2:Y:S01]  /*2b70*/  @P0 LDG.E.U16 R244, [R82.64] ;  /* 0x0000001e52f40981 */ /* 0x0000a2000c1e1500 */
[----:B------:R-:W-:Y:S02]  /*2b80*/  PRMT R237, RZ, 0x7610, R237 ;  /* 0x00007610ffed7816 */ /* 0x000fe400000000ed */
[----:B------:R-:W-:Y:S02]  /*2b90*/  IADD3.X R81, R41, UR19, RZ, P1, !PT ;  /* 0x0000001329517c10 */ /* 0x000fe40008ffe4ff */
[----:B------:R-:W-:-:S03]  /*2ba0*/  ISETP.GT.AND P1, PT, R9, 0x1a, PT ;  /* 0x0000001a0900780c */ /* 0x000fc60003f24270 */
[----:B------:R1:W3:Y:S01]  /*2bb0*/  @P3 LDG.E.U16 R237, [R80.64] ;  /* 0x0000001e50ed3981 */ /* 0x0002e2000c1e1500 */
[----:B0-----:R-:W-:-:S04]  /*2bc0*/  IADD3 R82, P0, R38, UR18, RZ ;  /* 0x0000001226527c10 */ /* 0x001fc8000ff1e0ff */
[----:B------:R-:W-:Y:S02]  /*2bd0*/  IADD3.X R83, R39, UR19, RZ, P0, !PT ;  /* 0x0000001327537c10 */ /* 0x000fe400087fe4ff */
[----:B-1----:R-:W-:Y:S02]  /*2be0*/  IADD3 R80, P0, R36, UR18, RZ ;  /* 0x0000001224507c10 */ /* 0x002fe4000ff1e0ff */
[----:B------:R-:W-:Y:S02]  /*2bf0*/  PRMT R229, RZ, 0x7610, R229 ;  /* 0x00007610ffe57816 */ /* 0x000fe400000000e5 */
[----:B------:R-:W-:-:S05]  /*2c00*/  IADD3.X R81, R37, UR19, RZ, P0, !PT ;  /* 0x0000001325517c10 */ /* 0x000fca00087fe4ff */
[----:B------:R0:W4:Y:S01]  /*2c10*/  @P1 LDG.E.U16 R229, [R80.64] ;  /* 0x0000001e50e51981 */ /* 0x000122000c1e1500 */
[----:B------:R-:W-:Y:S02]  /*2c20*/  PRMT R228, RZ, 0x7610, R228 ;  /* 0x00007610ffe47816 */ /* 0x000fe400000000e4 */
[----:B0-----:R-:W-:-:S04]  /*2c30*/  IADD3 R80, P0, R34, UR18, RZ ;  /* 0x0000001222507c10 */ /* 0x001fc8000ff1e0ff */
[----:B------:R-:W-:-:S05]  /*2c40*/  IADD3.X R81, R35, UR19, RZ, P0, !PT ;  /* 0x0000001323517c10 */ /* 0x000fca00087fe4ff */
[----:B------:R0:W4:Y:S01]  /*2c50*/  @P1 LDG.E.U16 R228, [R80.64] ;  /* 0x0000001e50e41981 */ /* 0x000122000c1e1500 */
[----:B------:R-:W-:Y:S02]  /*2c60*/  ISETP.GT.AND P1, PT, R9, 0x1b, PT ;  /* 0x0000001b0900780c */ /* 0x000fe40003f24270 */
[----:B------:R-:W-:Y:S02]  /*2c70*/  PRMT R221, RZ, 0x7610, R221 ;  /* 0x00007610ffdd7816 */ /* 0x000fe400000000dd */
[----:B0-----:R-:W-:-:S04]  /*2c80*/  IADD3 R80, P0, R32, UR18, RZ ;  /* 0x0000001220507c10 */ /* 0x001fc8000ff1e0ff */
        /* <DEDUP_REMOVED lines=31> */
[----:B------:R-:W-:Y:S02]  /*2e80*/  IADD3.X R81, R19, UR19, RZ, P0, !PT ;  /* 0x0000001313517c10 */ /* 0x000fe400087fe4ff */
[----:B------:R-:W-:-:S03]  /*2e90*/  PRMT R236, RZ, 0x7610, R236 ;  /* 0x00007610ffec7816 */ /* 0x000fc600000000ec */
[----:B------:R0:W4:Y:S01]  /*2ea0*/  @P1 LDG.E.U16 R90, [R80.64] ;  /* 0x0000001e505a1981 */ /* 0x000122000c1e1500 */
[----:B------:R-:W-:-:S03]  /*2eb0*/  ISETP.GT.AND P1, PT, R9, 0x1f, PT ;  /* 0x0000001f0900780c */ /* 0x000fc60003f24270 */
[----:B------:R1:W4:Y:S01]  /*2ec0*/  @P3 LDG.E.U16 R236, [R82.64] ;  /* 0x0000001e52ec3981 */ /* 0x000322000c1e1500 */
[----:B0-----:R-:W-:Y:S02]  /*2ed0*/  IADD3 R80, P0, R16, UR18, RZ ;  /* 0x0000001210507c10 */ /* 0x001fe4000ff1e0ff */
[----:B-1----:R-:W-:Y:S02]  /*2ee0*/  PRMT R83, RZ, 0x7610, R83 ;  /* 0x00007610ff537816 */ /* 0x002fe40000000053 */
[----:B------:R-:W-:-:S05]  /*2ef0*/  IADD3.X R81, R17, UR19, RZ, P0, !PT ;  /* 0x0000001311517c10 */ /* 0x000fca00087fe4ff */
[----:B------:R0:W4:Y:S01]  /*2f00*/  @P1 LDG.E.U16 R83, [R80.64] ;  /* 0x0000001e50531981 */ /* 0x000122000c1e1500 */
[----:B------:R-:W-:Y:S02]  /*2f10*/  PRMT R82, RZ, 0x7610, R82 ;  /* 0x00007610ff527816 */ /* 0x000fe40000000052 */
[----:B0-----:R-:W-:-:S04]  /*2f20*/  IADD3 R80, P0, R14, UR18, RZ ;  /* 0x000000120e507c10 */ /* 0x001fc8000ff1e0ff */
[----:B------:R-:W-:-:S05]  /*2f30*/  IADD3.X R81, R15, UR19, RZ, P0, !PT ;  /* 0x000000130f517c10 */ /* 0x000fca00087fe4ff */
[----:B------:R0:W4:Y:S04]  /*2f40*/  @P1 LDG.E.U16 R82, [R80.64] ;  /* 0x0000001e50521981 */ /* 0x000128000c1e1500 */
[----:B------:R-:W-:Y:S01]  /*2f50*/  BAR.SYNC.DEFER_BLOCKING 0x0 ;  /* 0x0000000000007b1d */ /* 0x000fe20000010000 */
[----:B------:R-:W-:Y:S01]  /*2f60*/  ISETP.GE.AND P0, PT, R7, R9, PT ;  /* 0x000000090700720c */ /* 0x000fe20003f06270 */
[----:B------:R-:W-:-:S04]  /*2f70*/  IMAD.MOV.U32 R103, RZ, RZ, 0x2 ;  /* 0x00000002ff677424 */ /* 0x000fc800078e00ff */
[----:B------:R-:W-:Y:S01]  /*2f80*/  UMOV UR20, UR4 ;  /* 0x0000000400147c82 */ /* 0x000fe20008000000 */
[----:B0-----:R-:W-:Y:S01]  /*2f90*/  PRMT R81, RZ, 0x7610, R81 ;  /* 0x00007610ff517816 */ /* 0x001fe20000000051 */
[----:B------:R-:W-:Y:S02]  /*2fa0*/  UMOV UR21, UR15 ;  /* 0x0000000f00157c82 */ /* 0x000fe40008000000 */
[----:B------:R-:W-:Y:S01]  /*2fb0*/  IMAD.WIDE R102, R210, R103, UR20 ;  /* 0x00000014d2667e25 */ /* 0x000fe2000f8e0267 */
[----:B------:R-:W-:-:S03]  /*2fc0*/  UMOV UR44, UR14 ;  /* 0x0000000e002c7c82 */ /* 0x000fc60008000000 */
[----:B------:R-:W-:Y:S01]  /*2fd0*/  IMAD.MOV.U32 R79, RZ, RZ, 0x2 ;  /* 0x00000002ff4f7424 */ /* 0x000fe200078e00ff */
[----:B------:R-:W-:Y:S01]  /*2fe0*/  PRMT R80, RZ, 0x7610, R80 ;  /* 0x00007610ff507816 */ /* 0x000fe20000000050 */
[----:B------:R-:W-:Y:S01]  /*2ff0*/  IMAD.MOV.U32 R247, RZ, RZ, 0x2 ;  /* 0x00000002fff77424 */ /* 0x000fe200078e00ff */
[----:B------:R-:W-:Y:S02]  /*3000*/  UMOV UR14, UR8 ;  /* 0x00000008000e7c82 */ /* 0x000fe40008000000 */
[----:B------:R-:W-:Y:S01]  /*3010*/  UMOV UR15, UR13 ;  /* 0x0000000d000f7c82 */ /* 0x000fe20008000000 */
[----:B------:R0:W4:Y:S01]  /*3020*/  @!P0 LDG.E.U16 R81, [R102.64] ;  /* 0x0000001e66518981 */ /* 0x000122000c1e1500 */
[----:B------:R-:W-:Y:S02]  /*3030*/  IMAD.MOV.U32 R251, RZ, RZ, 0x2 ;  /* 0x00000002fffb7424 */ /* 0x000fe400078e00ff */
[----:B0-----:R-:W-:Y:S01]  /*3040*/  IMAD.WIDE R102, R210, R79, UR44 ;  /* 0x0000002cd2667e25 */ /* 0x001fe2000f8e024f */
[----:B------:R-:W-:-:S04]  /*3050*/  PRMT R79, RZ, 0x7610, R79 ;  /* 0x00007610ff4f7816 */ /* 0x000fc8000000004f */
[----:B------:R0:W4:Y:S01]  /*3060*/  @!P0 LDG.E.U16 R80, [R102.64] ;  /* 0x0000001e66508981 */ /* 0x000122000c1e1500 */
[----:B------:R-:W-:Y:S02]  /*3070*/  UMOV UR22, UR16 ;  /* 0x0000001000167c82 */ /* 0x000fe40008000000 */
[----:B------:R-:W-:Y:S01]  /*3080*/  UMOV UR23, UR11 ;  /* 0x0000000b00177c82 */ /* 0x000fe20008000000 */
[----:B0-----:R-:W-:Y:S01]  /*3090*/  IMAD.WIDE R102, R210, R247, UR14 ;  /* 0x0000000ed2667e25 */ /* 0x001fe2000f8e02f7 */
[----:B------:R-:W-:-:S04]  /*30a0*/  PRMT R247, RZ, 0x7610, R247 ;  /* 0x00007610fff77816 */ /* 0x000fc800000000f7 */
[----:B------:R0:W4:Y:S01]  /*30b0*/  @!P0 LDG.E.U16 R79, [R102.64] ;  /* 0x0000001e664f8981 */ /* 0x000122000c1e1500 */
[----:B------:R-:W-:-:S03]  /*30c0*/  UMOV UR48, UR10 ;  /* 0x0000000a00307c82 */ /* 0x000fc60008000000 */
[----:B--2---:R1:W-:Y:S01]  /*30d0*/  STS.U16 [R8], R249 ;  /* 0x000000f908007388 */ /* 0x0043e20000000400 */
[----:B0-----:R-:W-:Y:S01]  /*30e0*/  IMAD.WIDE R102, R210, R251, UR22 ;  /* 0x00000016d2667e25 */ /* 0x001fe2000f8e02fb */
[----:B-1----:R-:W-:-:S04]  /*30f0*/  PRMT R249, RZ, 0x7610, R249 ;  /* 0x00007610fff97816 */ /* 0x002fc800000000f9 */
[----:B------:R0:W2:Y:S04]  /*3100*/  @!P0 LDG.E.U16 R247, [R102.64] ;  /* 0x0000001e66f78981 */ /* 0x0000a8000c1e1500 */
[----:B---3--:R1:W-:Y:S01]  /*3110*/  STS.U16 [R8+0x80], R248 ;  /* 0x000080f808007388 */ /* 0x0083e20000000400 */
[----:B0-----:R-:W-:Y:S01]  /*3120*/  IMAD.WIDE R102, R210, R251, UR48 ;  /* 0x00000030d2667e25 */ /* 0x001fe2000f8e02fb */
[----:B-1----:R-:W-:-:S04]  /*3130*/  PRMT R248, RZ, 0x7610, R248 ;  /* 0x00007610fff87816 */ /* 0x002fc800000000f8 */
[----:B------:R0:W3:Y:S01]  /*3140*/  @!P0 LDG.E.U16 R249, [R102.64] ;  /* 0x0000001e66f98981 */ /* 0x0000e2000c1e1500 */
[----:B------:R-:W-:Y:S01]  /*3150*/  UMOV UR13, UR37 ;  /* 0x00000025000d7c82 */ /* 0x000fe20008000000 */
[----:B------:R-:W-:Y:S01]  /*3160*/  PRMT R250, RZ, 0x7610, R250 ;  /* 0x00007610fffa7816 */ /* 0x000fe200000000fa */
[----:B0-----:R-:W-:-:S05]  /*3170*/  IMAD.WIDE R102, R210, R251, UR34 ;  /* 0x00000022d2667e25 */ /* 0x001fca000f8e02fb */
[----:B------:R0:W2:Y:S01]  /*3180*/  @!P0 LDG.E.U16 R248, [R102.64] ;  /* 0x0000001e66f88981 */ /* 0x0000a2000c1e1500 */
[----:B------:R-:W-:Y:S01]  /*3190*/  UMOV UR47, UR9 ;  /* 0x00000009002f7c82 */ /* 0x000fe20008000000 */
[----:B------:R-:W-:Y:S01]  /*31a0*/  PRMT R252, RZ, 0x7610, R252 ;  /* 0x00007610fffc7816 */ /* 0x000fe200000000fc */
[----:B0-----:R-:W-:-:S05]  /*31b0*/  IMAD.WIDE R102, R210, R251, UR12 ;  /* 0x0000000cd2667e25 */ /* 0x001fca000f8e02fb */
[----:B------:R0:W2:Y:S02]  /*31c0*/  @!P0 LDG.E.U16 R250, [R102.64] ;  /* 0x0000001e66fa8981 */ /* 0x0000a4000c1e1500 */
[----:B0-----:R-:W-:-:S05]  /*31d0*/  IMAD.WIDE R102, R210, R251, UR46 ;  /* 0x0000002ed2667e25 */ /* 0x001fca000f8e02fb */
[----:B------:R-:W2:Y:S04]  /*31e0*/  @!P0 LDG.E.U16 R252, [R102.64] ;  /* 0x0000001e66fc8981 */ /* 0x000ea8000c1e1500 */
[----:B------:R-:W-:Y:S04]  /*31f0*/  STS.U16 [R8+0x800], R78 ;  /* 0x0008004e08007388 */ /* 0x000fe80000000400 */
[----:B------:R-:W-:Y:S04]  /*3200*/  STS.U16 [R8+0x880], R77 ;  /* 0x0008804d08007388 */ /* 0x000fe80000000400 */
[----:B------:R-:W-:Y:S04]  /*3210*/  STS.U16 [R8+0x1000], R76 ;  /* 0x0010004c08007388 */ /* 0x000fe80000000400 */
[----:B------:R-:W-:Y:S04]  /*3220*/  STS.U16 [R8+0x1080], R246 ;  /* 0x001080f608007388 */ /* 0x000fe80000000400 */
[----:B------:R-:W-:Y:S04]  /*3230*/  STS.U16 [R8+0x1800], R245 ;  /* 0x001800f508007388 */ /* 0x000fe80000000400 */
[----:B------:R-:W-:Y:S04]  /*3240*/  STS.U16 [R8+0x1880], R244 ;  /* 0x001880f408007388 */ /* 0x000fe80000000400 */
[----:B-----5:R-:W-:Y:S04]  /*3250*/  STS.U16 [R211+0x100], R243 ;  /* 0x000100f3d3007388 */ /* 0x020fe80000000400 */
[----:B------:R-:W-:Y:S04]  /*3260*/  STS.U16 [R211+0x180], R242 ;  /* 0x000180f2d3007388 */ /* 0x000fe80000000400 */
[----:B------:R-:W-:Y:S04]  /*3270*/  STS.U16 [R211+0x900], R241 ;  /* 0x000900f1d3007388 */ /* 0x000fe80000000400 */
[----:B------:R-:W-:Y:S04]  /*3280*/  STS.U16 [R211+0x980], R240 ;  /* 0x000980f0d3007388 */ /* 0x000fe80000000400 */
[----:B------:R-:W-:Y:S04]  /*3290*/  STS.U16 [R211+0x1100], R239 ;  /* 0x001100efd3007388 */ /* 0x000fe80000000400 */
[----:B------:R-:W-:Y:S04]  /*32a0*/  STS.U16 [R211+0x1180], R238 ;  /* 0x001180eed3007388 */ /* 0x000fe80000000400 */
[----:B------:R-:W-:Y:S04]  /*32b0*/  STS.U16 [R211+0x1900], R237 ;  /* 0x001900edd3007388 */ /* 0x000fe80000000400 */
[----:B----4-:R-:W-:Y:S04]  /*32c0*/  STS.U16 [R211+0x1980], R236 ;  /* 0x001980ecd3007388 */ /* 0x010fe80000000400 */
[----:B------:R-:W-:Y:S04]  /*32d0*/  STS.U16 [R212+0x200], R235 ;  /* 0x000200ebd4007388 */ /* 0x000fe80000000400 */
        /* <DEDUP_REMOVED lines=50> */
[----:B--2---:R-:W-:Y:S04]  /*3600*/  STS.U16 [R211+0x2280], R247 ;  /* 0x002280f7d3007388 */ /* 0x004fe80000000400 */
[----:B---3--:R-:W-:Y:S04]  /*3610*/  STS.U16 [R212+0x2100], R249 ;  /* 0x002100f9d4007388 */ /* 0x008fe80000000400 */
[----:B------:R-:W-:Y:S04]  /*3620*/  STS.U16 [R212+0x2300], R248 ;  /* 0x002300f8d4007388 */ /* 0x000fe80000000400 */
[----:B------:R-:W-:Y:S04]  /*3630*/  STS.U16 [R213+0x2180], R250 ;  /* 0x002180fad5007388 */ /* 0x000fe80000000400 */
[----:B------:R-:W-:Y:S04]  /*3640*/  STS.U16 [R213+0x2380], R252 ;  /* 0x002380fcd5007388 */ /* 0x000fe80000000400 */
[----:B------:R-:W-:Y:S06]  /*3650*/  BAR.SYNC.DEFER_BLOCKING 0x0 ;  /* 0x0000000000007b1d */ /* 0x000fec0000010000 */
[----:B------:R-:W-:Y:S04]  /*3660*/  LDSM.16.MT88.4 R148, [R218] ;  /* 0x00000000da94783b */ /* 0x000fe80000004200 */
[----:B------:R-:W0:Y:S04]  /*3670*/  LDSM.16.M88.4 R76, [R6+0x2000] ;  /* 0x00200000064c783b */ /* 0x000e280000000200 */
[----:B------:R-:W1:Y:S04]  /*3680*/  LDSM.16.M88.4 R100, [R6+0x2200] ;  /* 0x002200000664783b */ /* 0x000e680000000200 */
[----:B------:R-:W2:Y:S04]  /*3690*/  LDSM.16.MT88.4 R140, [R218+0x80] ;  /* 0x00008000da8c783b */ /* 0x000ea80000004200 */
[----:B------:R-:W3:Y:S04]  /*36a0*/  LDSM.16.MT88.4 R136, [R219] ;  /* 0x00000000db88783b */ /* 0x000ee80000004200 */
[----:B------:R-:W4:Y:S04]  /*36b0*/  LDSM.16.MT88.4 R96, [R219+0x80] ;  /* 0x00008000db60783b */ /* 0x000f280000004200 */
[----:B------:R-:W5:Y:S04]  /*36c0*/  LDSM.16.MT88.4 R92, [R218+0x1000] ;  /* 0x00100000da5c783b */ /* 0x000f680000004200 */
[----:B------:R-:W3:Y:S04]  /*36d0*/  LDSM.16.MT88.4 R88, [R218+0x1080] ;  /* 0x00108000da58783b */ /* 0x000ee80000004200 */
[----:B------:R-:W3:Y:S04]  /*36e0*/  LDSM.16.MT88.4 R84, [R219+0x1000] ;  /* 0x00100000db54783b */ /* 0x000ee80000004200 */
[----:B------:R-:W3:Y:S01]  /*36f0*/  LDSM.16.MT88.4 R80, [R219+0x1080] ;  /* 0x00108000db50783b */ /* 0x000ee20000004200 */
[----:B------:R-:W-:Y:S01]  /*3700*/  UIADD3 UR5, UR5, -0x1, URZ ;  /* 0xffffffff05057890 */ /* 0x000fe2000fffe03f */
[C---:B0-----:R-:W-:Y:S08]  /*3710*/  HMMA.16816.F32 R132, R148.reuse, R76, R132 ;  /* 0x0000004c9484723c */ /* 0x041ff00000001884 */
[----:B-1----:R-:W-:Y:S08]  /*3720*/  HMMA.16816.F32 R128, R148, R100, R128 ;  /* 0x000000649480723c */ /* 0x002ff00000001880 */
[C---:B--2---:R-:W-:Y:S08]  /*3730*/  HMMA.16816.F32 R108, R140.reuse, R76, R108 ;  /* 0x0000004c8c6c723c */ /* 0x044ff0000000186c */
[----:B------:R-:W-:Y:S08]  /*3740*/  HMMA.16816.F32 R112, R140, R100, R112 ;  /* 0x000000648c70723c */ /* 0x000ff00000001870 */
[C---:B---3--:R-:W-:Y:S08]  /*3750*/  HMMA.16816.F32 R120, R136.reuse, R76, R120 ;  /* 0x0000004c8878723c */ /* 0x048ff00000001878 */
[----:B------:R-:W-:Y:S08]  /*3760*/  HMMA.16816.F32 R124, R136, R100, R124 ;  /* 0x00000064887c723c */ /* 0x000ff0000000187c */
[C---:B----4-:R-:W-:Y:S08]  /*3770*/  HMMA.16816.F32 R116, R96.reuse, R76, R116 ;  /* 0x0000004c6074723c */ /* 0x050ff00000001874 */
[----:B------:R-:W-:Y:S01]  /*3780*/  HMMA.16816.F32 R104, R96, R100, R104 ;  /* 0x000000646068723c */ /* 0x000fe20000001868 */
[----:B------:R-:W-:Y:S01]  /*3790*/  ISETP.NE.U32.AND P0, PT, RZ, UR5, PT ;  /* 0x00000005ff007c0c */ /* 0x000fe2000bf05070 */
[----:B------:R-:W-:-:S02]  /*37a0*/  UIMAD.WIDE UR8, UR17, 0x2, UR46 ;  /* 0x00000002110878a5 */ /* 0x000fc4000f8e022e */
[----:B------:R-:W-:Y:S02]  /*37b0*/  UIMAD.WIDE UR10, UR17, 0x2, UR22 ;  /* 0x00000002110a78a5 */ /* 0x000fe4000f8e0216 */
[----:B------:R-:W-:Y:S02]  /*37c0*/  UIMAD.WIDE UR12, UR17, 0x2, UR12 ;  /* 0x00000002110c78a5 */ /* 0x000fe4000f8e020c */
[----:B------:R-:W-:Y:S02]  /*37d0*/  UIMAD.WIDE UR44, UR17, 0x2, UR44 ;  /* 0x00000002112c78a5 */ /* 0x000fe4000f8e022c */
[----:B------:R-:W-:Y:S02]  /*37e0*/  UIMAD.WIDE UR48, UR17, 0x2, UR48 ;  /* 0x00000002113078a5 */ /* 0x000fe4000f8e0230 */
[----:B------:R-:W-:Y:S02]  /*37f0*/  UIMAD.WIDE UR22, UR17, 0x2, UR14 ;  /* 0x00000002111678a5 */ /* 0x000fe4000f8e020e */
[----:B------:R-:W-:Y:S01]  /*3800*/  UIMAD.WIDE UR20, UR17, 0x2, UR20 ;  /* 0x00000002111478a5 */ /* 0x000fe2000f8e0214 */
[----:B-----5:R-:W-:Y:S01]  /*3810*/  HMMA.16816.F32 R132, R92, R78, R132 ;  /* 0x0000004e5c84723c */ /* 0x020fe20000001884 */
[----:B------:R-:W-:-:S02]  /*3820*/  UMOV UR46, UR8 ;  /* 0x00000008002e7c82 */ /* 0x000fc40008000000 */
[----:B------:R-:W-:Y:S02]  /*3830*/  UMOV UR16, UR10 ;  /* 0x0000000a00107c82 */ /* 0x000fe40008000000 */
[----:B------:R-:W-:Y:S02]  /*3840*/  UMOV UR37, UR13 ;  /* 0x0000000d00257c82 */ /* 0x000fe40008000000 */
[----:B------:R-:W-:Y:S01]  /*3850*/  UIMAD.WIDE UR34, UR17, 0x2, UR34 ;  /* 0x00000002112278a5 */ /* 0x000fe2000f8e0222 */
[----:B------:R-:W-:Y:S01]  /*3860*/  HMMA.16816.F32 R128, R92, R102, R128 ;  /* 0x000000665c80723c */ /* 0x000fe20000001880 */
[----:B------:R-:W-:Y:S02]  /*3870*/  UIMAD.WIDE UR18, UR57, 0x2, UR18 ;  /* 0x00000002391278a5 */ /* 0x000fe4000f8e0212 */
[----:B------:R-:W-:Y:S02]  /*3880*/  UMOV UR14, UR44 ;  /* 0x0000002c000e7c82 */ /* 0x000fe40008000000 */
[----:B------:R-:W-:-:S02]  /*3890*/  UMOV UR10, UR48 ;  /* 0x00000030000a7c82 */ /* 0x000fc40008000000 */
[----:B------:R-:W-:Y:S01]  /*38a0*/  UMOV UR8, UR22 ;  /* 0x0000001600087c82 */ /* 0x000fe20008000000 */
[----:B------:R-:W-:Y:S01]  /*38b0*/  HMMA.16816.F32 R108, R88, R78, R108 ;  /* 0x0000004e586c723c */ /* 0x000fe2000000186c */
[----:B------:R-:W-:Y:S02]  /*38c0*/  UMOV UR13, UR23 ;  /* 0x00000017000d7c82 */ /* 0x000fe40008000000 */
[----:B------:R-:W-:Y:S02]  /*38d0*/  UMOV UR4, UR20 ;  /* 0x0000001400047c82 */ /* 0x000fe40008000000 */
[----:B------:R-:W-:-:S03]  /*38e0*/  UMOV UR15, UR21 ;  /* 0x00000015000f7c82 */ /* 0x000fc60008000000 */
[----:B------:R-:W-:Y:S01]  /*38f0*/  HMMA.16816.F32 R112, R88, R102, R112 ;  /* 0x000000665870723c */ /* 0x000fe20000001870 */
[----:B------:R-:W-:-:S07]  /*3900*/  IADD3 R9, R9, -0x20, RZ ;  /* 0xffffffe009097810 */ /* 0x000fce0007ffe0ff */
[C---:B------:R-:W-:Y:S08]  /*3910*/  HMMA.16816.F32 R120, R84.reuse, R78, R120 ;  /* 0x0000004e5478723c */ /* 0x040ff00000001878 */
[----:B------:R-:W-:Y:S08]  /*3920*/  HMMA.16816.F32 R124, R84, R102, R124 ;  /* 0x00000066547c723c */ /* 0x000ff0000000187c */
[C---:B------:R-:W-:Y:S08]  /*3930*/  HMMA.16816.F32 R116, R80.reuse, R78, R116 ;  /* 0x0000004e5074723c */ /* 0x040ff00000001874 */
[----:B------:R-:W-:Y:S01]  /*3940*/  HMMA.16816.F32 R104, R80, R102, R104 ;  /* 0x000000665068723c */ /* 0x000fe20000001868 */
[----:B------:R-:W-:Y:S01]  /*3950*/  @!P0 CALL.REL.NOINC `(.L_x_2) ;  /* 0x0000001000008944 */ /* 0x000fe20003c00000 */
[----:B------:R-:W-:Y:S06]  /*3960*/  BRA `(.L_x_3) ;  /* 0xffffe3e000007947 */ /* 0x000fec000383ffff */
.L_x_2:
[----:B------:R-:W-:-:S06]  /*3970*/  NOP ;  /* 0x0000000000007918 */ /* 0x000fcc0000000000 */
[----:B------:R-:W-:-:S08]  /*3980*/  NOP ;  /* 0x0000000000007918 */ /* 0x000fd00000000000 */
[----:B------:R-:W-:Y:S02]  /*3990*/  F2FP.PACK_AB R9, R127, R126 ;  /* 0x0000007e7f09723e */ /* 0x000fe400000000ff */
[----:B------:R-:W-:-:S02]  /*39a0*/  F2FP.PACK_AB R125, R125, R124 ;  /* 0x0000007c7d7d723e */ /* 0x000fc400000000ff */
[----:B------:R-:W-:Y:S02]  /*39b0*/  F2FP.PACK_AB R13, R131, R130 ;  /* 0x00000082830d723e */ /* 0x000fe400000000ff */
[----:B------:R-:W-:Y:S02]  /*39c0*/  F2FP.PACK_AB R129, R129, R128 ;  /* 0x000000808181723e */ /* 0x000fe400000000ff */
[----:B------:R-:W-:Y:S02]  /*39d0*/  F2FP.PACK_AB R11, R107, R106 ;  /* 0x0000006a6b0b723e */ /* 0x000fe400000000ff */
[----:B------:R-:W-:Y:S02]  /*39e0*/  F2FP.PACK_AB R10, R119, R118 ;  /* 0x00000076770a723e */ /* 0x000fe400000000ff */
        /* <DEDUP_REMOVED lines=10> */
.L_x_1:
[----:B------:R-:W-:Y:S01]  /*3a90*/  BAR.SYNC.DEFER_BLOCKING 0x0 ;  /* 0x0000000000007b1d */ /* 0x000fe20000010000 */
[C---:B------:R-:W-:Y:S01]  /*3aa0*/  IMAD.SHL.U32 R6, R0.reuse, 0x20, RZ ;  /* 0x0000002000067824 */ /* 0x040fe200078e00ff */
[----:B------:R-:W-:Y:S01]  /*3ab0*/  LOP3.LUT R5, R5, 0xc00, RZ, 0xc0, !PT ;  /* 0x00000c0005057812 */ /* 0x000fe200078ec0ff */
[C---:B------:R-:W-:Y:S01]  /*3ac0*/  IMAD.SHL.U32 R7, R0.reuse, 0x4, RZ ;  /* 0x0000000400077824 */ /* 0x040fe200078e00ff */
[----:B------:R-:W-:Y:S01]  /*3ad0*/  ISETP.GE.AND P1, PT, R3, c[0x0][0x178], PT ;  /* 0x00005e0003007a0c */ /* 0x000fe20003f26270 */
[----:B------:R-:W-:Y:S01]  /*3ae0*/  IMAD.U32 R17, RZ, RZ, UR6 ;  /* 0x00000006ff117e24 */ /* 0x000fe2000f8e00ff */
[----:B------:R-:W-:Y:S01]  /*3af0*/  LOP3.LUT R6, R5, 0x60, R6, 0xf8, !PT ;  /* 0x0000006005067812 */ /* 0x000fe200078ef806 */
[----:B------:R-:W-:-:S03]  /*3b00*/  IMAD.SHL.U32 R0, R0, 0x200, RZ ;  /* 0x0000020000007824 */ /* 0x000fc600078e00ff */
[----:B------:R-:W-:Y:S01]  /*3b10*/  LOP3.LUT R6, R6, 0x70, R7, 0x78, !PT ;  /* 0x0000007006067812 */ /* 0x000fe200078e7807 */
[----:B------:R-:W-:Y:S01]  /*3b20*/  IMAD.U32 R7, RZ, RZ, UR7 ;  /* 0x00000007ff077e24 */ /* 0x000fe2000f8e00ff */
[----:B------:R-:W-:Y:S01]  /*3b30*/  LOP3.LUT R5, R0, 0xc00, RZ, 0xc0, !PT ;  /* 0x00000c0000057812 */ /* 0x000fe200078ec0ff */
[----:B------:R-:W-:Y:S02]  /*3b40*/  IMAD.U32 R0, RZ, RZ, UR7 ;  /* 0x00000007ff007e24 */ /* 0x000fe4000f8e00ff */
[----:B------:R-:W-:Y:S02]  /*3b50*/  IMAD R6, R17, 0x8, R6 ;  /* 0x0000000811067824 */ /* 0x000fe400078e0206 */
[----:B------:R-:W-:Y:S01]  /*3b60*/  IMAD R28, R2, 0x10, R5 ;  /* 0x00000010021c7824 */ /* 0x000fe200078e0205 */
[----:B------:R-:W-:Y:S01]  /*3b70*/  IADD3 R0, R0, 0x1, RZ ;  /* 0x0000000100007810 */ /* 0x000fe20007ffe0ff */
[----:B------:R-:W-:Y:S02]  /*3b80*/  IMAD.U32 R5, RZ, RZ, UR7 ;  /* 0x00000007ff057e24 */ /* 0x000fe4000f8e00ff */
[----:B------:R-:W-:Y:S01]  /*3b90*/  IMAD.U32 R2, RZ, RZ, UR7 ;  /* 0x00000007ff027e24 */ /* 0x000fe2000f8e00ff */
[----:B------:R-:W-:Y:S01]  /*3ba0*/  ISETP.GE.AND P6, PT, R0, c[0x0][0x17c], PT ;  /* 0x00005f0000007a0c */ /* 0x000fe20003fc6270 */
[----:B------:R-:W-:Y:S01]  /*3bb0*/  IMAD R0, R3, c[0x0][0x194], RZ ;  /* 0x0000650003007a24 */ /* 0x000fe200078e02ff */
[----:B------:R-:W-:Y:S01]  /*3bc0*/  STS.128 [R6], R128 ;  /* 0x0000008006007388 */ /* 0x000fe20000000c00 */
[----:B------:R-:W-:Y:S01]  /*3bd0*/  ISETP.LT.AND P1, PT, R5, c[0x0][0x17c], !P1 ;  /* 0x00005f0005007a0c */ /* 0x000fe20004f21270 */
[----:B------:R-:W-:Y:S01]  /*3be0*/  IMAD.MOV.U32 R5, RZ, RZ, c[0x0][0x194] ;  /* 0x00006500ff057624 */ /* 0x000fe200078e00ff */
[----:B------:R-:W-:Y:S01]  /*3bf0*/  ISETP.GE.AND P0, PT, R2, c[0x0][0x17c], PT ;  /* 0x00005f0002007a0c */ /* 0x000fe20003f06270 */
[----:B------:R0:W-:Y:S01]  /*3c00*/  STS.128 [R6+0x80], R12 ;  /* 0x0000800c06007388 */ /* 0x0001e20000000c00 */
[----:B------:R-:W-:Y:S01]  /*3c10*/  IMAD.U32 R17, RZ, RZ, UR7 ;  /* 0x00000007ff117e24 */ /* 0x000fe2000f8e00ff */
[----:B------:R-:W-:Y:S01]  /*3c20*/  ISETP.LT.AND P5, PT, R3, c[0x0][0x178], !P6 ;  /* 0x00005e0003007a0c */ /* 0x000fe200077a1270 */
[----:B------:R-:W-:Y:S01]  /*3c30*/  IMAD R2, R5, 0x40, R0 ;  /* 0x0000004005027824 */ /* 0x000fe200078e0200 */
[----:B------:R-:W-:Y:S01]  /*3c40*/  STS.128 [R6+0x200], R124 ;  /* 0x0002007c06007388 */ /* 0x000fe20000000c00 */
[----:B------:R-:W-:Y:S01]  /*3c50*/  IADD3 R5, R7, 0x2, RZ ;  /* 0x0000000207057810 */ /* 0x000fe20007ffe0ff */
[----:B------:R-:W-:Y:S01]  /*3c60*/  IMAD R17, R17, c[0x0][0x198], RZ ;  /* 0x0000660011117a24 */ /* 0x000fe200078e02ff */
[----:B------:R-:W-:Y:S01]  /*3c70*/  ISETP.LT.AND P6, PT, R4, c[0x0][0x178], !P6 ;  /* 0x00005e0004007a0c */ /* 0x000fe200077c1270 */
[----:B------:R1:W-:Y:S04]  /*3c80*/  STS.128 [R6+0x280], R8 ;  /* 0x0002800806007388 */ /* 0x0003e80000000c00 */
[----:B------:R-:W-:Y:S01]  /*3c90*/  BAR.SYNC.DEFER_BLOCKING 0x0 ;  /* 0x0000000000007b1d */ /* 0x000fe20000010000 */
[----:B------:R-:W-:-:S02]  /*3ca0*/  LEA R24, P3, R2, c[0x0][0x170], 0x1 ;  /* 0x00005c0002187a11 */ /* 0x000fc400078608ff */
[----:B------:R-:W-:Y:S02]  /*3cb0*/  IADD3 R19, R17, c[0x0][0x198], RZ ;  /* 0x0000660011137a10 */ /* 0x000fe40007ffe0ff */
[----:B0-----:R-:W-:Y:S02]  /*3cc0*/  LOP3.LUT R12, R28, 0x20, RZ, 0x3c, !PT ;  /* 0x000000201c0c7812 */ /* 0x001fe400078e3cff */
[----:B------:R-:W-:Y:S02]  /*3cd0*/  LEA.HI.X.SX32 R25, R2, c[0x0][0x174], 0x1, P3 ;  /* 0x00005d0002197a11 */ /* 0x000fe400018f0eff */
[----:B------:R-:W-:Y:S02]  /*3ce0*/  IADD3 R29, R19, c[0x0][0x198], RZ ;  /* 0x00006600131d7a10 */ /* 0x000fe40007ffe0ff */
[C---:B-1----:R-:W-:Y:S01]  /*3cf0*/  LEA R6, P2, R0.reuse, c[0x0][0x170], 0x1 ;  /* 0x00005c0000067a11 */ /* 0x042fe200078408ff */
[----:B------:R-:W-:Y:S02]  /*3d00*/  IMAD.U32 R9, RZ, RZ, UR7 ;  /* 0x00000007ff097e24 */ /* 0x000fe4000f8e00ff */
[----:B------:R-:W-:Y:S01]  /*3d10*/  IMAD.U32 R8, RZ, RZ, UR7 ;  /* 0x00000007ff087e24 */ /* 0x000fe2000f8e00ff */
[----:B------:R-:W-:Y:S01]  /*3d20*/  LEA.HI.X.SX32 R7, R0, c[0x0][0x174], 0x1, P2 ;  /* 0x00005d0000077a11 */ /* 0x000fe200010f0eff */
[----:B------:R-:W-:Y:S01]  /*3d30*/  IMAD.WIDE R10, R17, 0x2, R24 ;  /* 0x00000002110a7825 */ /* 0x000fe200078e0218 */
[----:B------:R-:W-:-:S02]  /*3d40*/  ISETP.LT.AND P2, PT, R4, c[0x0][0x178], !P0 ;  /* 0x00005e0004007a0c */ /* 0x000fc40004741270 */
[----:B------:R-:W-:Y:S02]  /*3d50*/  IADD3 R2, R9, 0x3, RZ ;  /* 0x0000000309027810 */ /* 0x000fe40007ffe0ff */
[----:B------:R-:W-:Y:S01]  /*3d60*/  IADD3 R0, R8, 0x4, RZ ;  /* 0x0000000408007810 */ /* 0x000fe20007ffe0ff */
[--C-:B------:R-:W-:Y:S01]  /*3d70*/  IMAD.WIDE R8, R17, 0x2, R6.reuse ;  /* 0x0000000211087825 */ /* 0x100fe200078e0206 */
[----:B------:R-:W0:Y:S01]  /*3d80*/  LDS.128 R20, [R28] ;  /* 0x000000001c147984 */ /* 0x000e220000000c00 */
[----:B------:R-:W-:Y:S02]  /*3d90*/  ISETP.GE.AND P0, PT, R5, c[0x0][0x17c], PT ;  /* 0x00005f0005007a0c */ /* 0x000fe40003f06270 */
[----:B------:R-:W-:Y:S01]  /*3da0*/  LOP3.LUT R5, R28, 0x40, RZ, 0x3c, !PT ;  /* 0x000000401c057812 */ /* 0x000fe200078e3cff */
[----:B------:R-:W1:Y:S01]  /*3db0*/  LDS.128 R12, [R12] ;  /* 0x000000000c0c7984 */ /* 0x000e620000000c00 */
[----:B------:R-:W-:Y:S01]  /*3dc0*/  ISETP.GE.AND P4, PT, R2, c[0x0][0x17c], PT ;  /* 0x00005f0002007a0c */ /* 0x000fe20003f86270 */
[----:B------:R-:W-:Y:S01]  /*3dd0*/  IMAD.U32 R2, RZ, RZ, UR7 ;  /* 0x00000007ff027e24 */ /* 0x000fe2000f8e00ff */
[----:B------:R-:W-:Y:S01]  /*3de0*/  ISETP.GE.AND P3, PT, R0, c[0x0][0x17c], PT ;  /* 0x00005f0000007a0c */ /* 0x000fe20003f66270 */
[----:B------:R-:W-:-:S03]  /*3df0*/  IMAD.WIDE R16, R19, 0x2, R6 ;  /* 0x0000000213107825 */ /* 0x000fc600078e0206 */
[----:B------:R-:W-:Y:S01]  /*3e00*/  IADD3 R2, R2, 0x5, RZ ;  /* 0x0000000502027810 */ /* 0x000fe20007ffe0ff */
[----:B------:R-:W-:-:S04]  /*3e10*/  IMAD.WIDE R18, R19, 0x2, R24 ;  /* 0x0000000213127825 */ /* 0x000fc800078e0218 */
[----:B------:R-:W-:-:S05]  /*3e20*/  IMAD.U32 R0, RZ, RZ, UR7 ;  /* 0x00000007ff007e24 */ /* 0x000fca000f8e00ff */
[----:B------:R-:W-:Y:S01]  /*3e30*/  IADD3 R0, R0, 0x6, RZ ;  /* 0x0000000600007810 */ /* 0x000fe20007ffe0ff */
[----:B0-----:R1:W-:Y:S01]  /*3e40*/  @P1 STG.E.U16 [R8.64], R20 ;  /* 0x0000001408001986 */ /* 0x0013e2000c10151e */
[----:B------:R-:W-:Y:S02]  /*3e50*/  PRMT R27, R20, 0x7632, R27 ;  /* 0x00007632141b7816 */ /* 0x000fe4000000001b */
[----:B------:R-:W-:Y:S01]  /*3e60*/  PRMT R31, R22, 0x7632, R31 ;  /* 0x00007632161f7816 */ /* 0x000fe2000000001f */
[----:B------:R-:W-:Y:S01]  /*3e70*/  @P2 STG.E.U16 [R10.64], R22 ;  /* 0x000000160a002986 */ /* 0x000fe2000c10151e */
[----:B------:R-:W-:Y:S02]  /*3e80*/  ISETP.GE.AND P2, PT, R2, c[0x0][0x17c], PT ;  /* 0x00005f0002007a0c */ /* 0x000fe40003f46270 */
[----:B------:R-:W-:Y:S01]  /*3e90*/  LOP3.LUT R2, R28, 0x60, RZ, 0x3c, !PT ;  /* 0x000000601c027812 */ /* 0x000fe200078e3cff */
[----:B------:R0:W2:Y:S01]  /*3ea0*/  LDS.128 R8, [R5] ;  /* 0x0000000005087984 */ /* 0x0000a20000000c00 */
[----:B------:R-:W-:-:S02]  /*3eb0*/  ISETP.LT.AND P1, PT, R3, c[0x0][0x178], !P0 ;  /* 0x00005e0003007a0c */ /* 0x000fc40004721270 */
[----:B------:R-:W-:Y:S01]  /*3ec0*/  ISETP.LT.AND P0, PT, R4, c[0x0][0x178], !P0 ;  /* 0x00005e0004007a0c */ /* 0x000fe20004701270 */
[----:B------:R3:W-:Y:S01]  /*3ed0*/  @P5 STG.E.U16 [R16.64], R27 ;  /* 0x0000001b10005986 */ /* 0x0007e2000c10151e */
[----:B-1----:R-:W-:Y:S02]  /*3ee0*/  PRMT R20, R12, 0x7632, R20 ;  /* 0x000076320c147816 */ /* 0x002fe40000000014 */
[----:B------:R-:W-:Y:S01]  /*3ef0*/  ISETP.GE.AND P5, PT, R0, c[0x0][0x17c], PT ;  /* 0x00005f0000007a0c */ /* 0x000fe20003fa6270 */
[----:B------:R1:W-:Y:S01]  /*3f00*/  @P6 STG.E.U16 [R18.64], R31 ;  /* 0x0000001f12006986 */ /* 0x0003e2000c10151e */
[----:B------:R-:W-:Y:S01]  /*3f10*/  ISETP.LT.AND P6, PT, R3, c[0x0][0x178], !P4 ;  /* 0x00005e0003007a0c */ /* 0x000fe200067c1270 */
[----:B------:R-:W-:Y:S01]  /*3f20*/  IMAD.U32 R0, RZ, RZ, UR7 ;  /* 0x00000007ff007e24 */ /* 0x000fe2000f8e00ff */
[----:B0-----:R-:W-:Y:S01]  /*3f30*/  IADD3 R5, R29, c[0x0][0x198], RZ ;  /* 0x000066001d057a10 */ /* 0x001fe20007ffe0ff */
[----:B------:R-:W0:Y:S01]  /*3f40*/  LDS.128 R16, [R2] ;  /* 0x0000000002107984 */ /* 0x000e220000000c00 */
[----:B------:R-:W-:-:S02]  /*3f50*/  ISETP.LT.AND P4, PT, R4, c[0x0][0x178], !P4 ;  /* 0x00005e0004007a0c */ /* 0x000fc40006781270 */
[----:B------:R-:W-:Y:S01]  /*3f60*/  PRMT R22, R14, 0x7632, R22 ;  /* 0x000076320e167816 */ /* 0x000fe20000000016 */
[----:B---3--:R-:W-:Y:S01]  /*3f70*/  IMAD.WIDE R26, R29, 0x2, R6 ;  /* 0x000000021d1a7825 */ /* 0x008fe200078e0206 */
[----:B------:R-:W-:-:S03]  /*3f80*/  IADD3 R0, R0, 0x7, RZ ;  /* 0x0000000700007810 */ /* 0x000fc60007ffe0ff */
[----:B------:R-:W-:Y:S01]  /*3f90*/  IMAD.WIDE R28, R29, 0x2, R24 ;  /* 0x000000021d1c7825 */ /* 0x000fe200078e0218 */
[----:B------:R3:W-:Y:S01]  /*3fa0*/  @P1 STG.E.U16 [R26.64], R12 ;  /* 0x0000000c1a001986 */ /* 0x0007e2000c10151e */
[----:B------:R-:W-:Y:S02]  /*3fb0*/  ISETP.GE.AND P1, PT, R0, c[0x0][0x17c], PT ;  /* 0x00005f0000007a0c */ /* 0x000fe40003f26270 */
[----:B-1----:R-:W-:Y:S01]  /*3fc0*/  IMAD.WIDE R30, R5, 0x2, R6 ;  /* 0x00000002051e7825 */ /* 0x002fe200078e0206 */
[----:B------:R1:W-:Y:S01]  /*3fd0*/  @P0 STG.E.U16 [R28.64], R14 ;  /* 0x0000000e1c000986 */ /* 0x0003e2000c10151e */
[C---:B------:R-:W-:Y:S02]  /*3fe0*/  ISETP.LT.AND P0, PT, R3.reuse, c[0x0][0x178], !P3 ;  /* 0x00005e0003007a0c */ /* 0x040fe40005f01270 */
[C---:B------:R-:W-:Y:S01]  /*3ff0*/  ISETP.LT.AND P3, PT, R4.reuse, c[0x0][0x178], !P3 ;  /* 0x00005e0004007a0c */ /* 0x040fe20005f61270 */
[----:B------:R4:W-:Y:S01]  /*4000*/  @P6 STG.E.U16 [R30.64], R20 ;  /* 0x000000141e006986 */ /* 0x0009e2000c10151e */
[----:B------:R-:W-:Y:S01]  /*4010*/  ISETP.LT.AND P6, PT, R3, c[0x0][0x178], !P2 ;  /* 0x00005e0003007a0c */ /* 0x000fe200057c1270 */
[----:B------:R-:W-:Y:S01]  /*4020*/  IMAD.U32 R0, RZ, RZ, UR7 ;  /* 0x00000007ff007e24 */ /* 0x000fe2000f8e00ff */
[----:B------:R-:W-:Y:S01]  /*4030*/  ISETP.LT.AND P2, PT, R4, c[0x0][0x178], !P2 ;  /* 0x00005e0004007a0c */ /* 0x000fe20005741270 */
[C---:B---3--:R-:W-:Y:S01]  /*4040*/  IMAD.WIDE R26, R5.reuse, 0x2, R24 ;  /* 0x00000002051a7825 */ /* 0x048fe200078e0218 */
[----:B------:R-:W-:-:S02]  /*4050*/  IADD3 R5, R5, c[0x0][0x198], RZ ;  /* 0x0000660005057a10 */ /* 0x000fc40007ffe0ff */
[----:B------:R-:W-:Y:S01]  /*4060*/  IADD3 R0, R0, 0x9, RZ ;  /* 0x0000000900007810 */ /* 0x000fe20007ffe0ff */
[----:B------:R-:W-:Y:S01]  /*4070*/  IMAD.U32 R12, RZ, RZ, UR7 ;  /* 0x00000007ff0c7e24 */ /* 0x000fe2000f8e00ff */
[C---:B------:R-:W-:Y:S01]  /*4080*/  IADD3 R35, R5.reuse, c[0x0][0x198], RZ ;  /* 0x0000660005237a10 */ /* 0x040fe20007ffe0ff */
[C---:B-1----:R-:W-:Y:S01]  /*4090*/  IMAD.WIDE R28, R5.reuse, 0x2, R6 ;  /* 0x00000002051c7825 */ /* 0x042fe200078e0206 */
[----:B------:R1:W-:Y:S01]  /*40a0*/  @P4 STG.E.U16 [R26.64], R22 ;  /* 0x000000161a004986 */ /* 0x0003e2000c10151e */
[----:B--2---:R-:W-:Y:S02]  /*40b0*/  PRMT R14, R10, 0x7632, R14 ;  /* 0x000076320a0e7816 */ /* 0x004fe4000000000e */
[----:B------:R-:W-:Y:S01]  /*40c0*/  IADD3 R2, R12, 0x8, RZ ;  /* 0x000000080c027810 */ /* 0x000fe20007ffe0ff */
[----:B----4-:R-:W-:Y:S01]  /*40d0*/  IMAD.WIDE R30, R5, 0x2, R24 ;  /* 0x00000002051e7825 */ /* 0x010fe200078e0218 */
[----:B------:R-:W-:Y:S01]  /*40e0*/  PRMT R12, R8, 0x7632, R12 ;  /* 0x00007632080c7816 */ /* 0x000fe2000000000c */
[----:B------:R2:W-:Y:S01]  /*40f0*/  @P0 STG.E.U16 [R28.64], R8 ;  /* 0x000000081c000986 */ /* 0x0005e2000c10151e */
[C---:B------:R-:W-:Y:S01]  /*4100*/  IADD3 R5, R35.reuse, c[0x0][0x198], RZ ;  /* 0x0000660023057a10 */ /* 0x040fe20007ffe0ff */
[C---:B------:R-:W-:Y:S01]  /*4110*/  IMAD.WIDE R32, R35.reuse, 0x2, R6 ;  /* 0x0000000223207825 */ /* 0x040fe200078e0206 */
[----:B------:R-:W-:Y:S01]  /*4120*/  ISETP.GE.AND P4, PT, R2, c[0x0][0x17c], PT ;  /* 0x00005f0002007a0c */ /* 0x000fe20003f86270 */
[----:B------:R3:W-:Y:S01]  /*4130*/  @P3 STG.E.U16 [R30.64], R10 ;  /* 0x0000000a1e003986 */ /* 0x0007e2000c10151e */
[----:B------:R-:W-:Y:S01]  /*4140*/  ISETP.GE.AND P0, PT, R0, c[0x0][0x17c], PT ;  /* 0x00005f0000007a0c */ /* 0x000fe20003f06270 */
[----:B-1----:R-:W-:-:S02]  /*4150*/  IMAD.WIDE R26, R35, 0x2, R24 ;  /* 0x00000002231a7825 */ /* 0x002fc400078e0218 */
[----:B------:R-:W-:Y:S01]  /*4160*/  @P6 STG.E.U16 [R32.64], R12 ;  /* 0x0000000c20006986 */ /* 0x000fe2000c10151e */
[----:B------:R-:W-:Y:S01]  /*4170*/  ISETP.LT.AND P6, PT, R3, c[0x0][0x178], !P5 ;  /* 0x00005e0003007a0c */ /* 0x000fe20006fc1270 */
[----:B------:R-:W-:Y:S01]  /*4180*/  IMAD.U32 R2, RZ, RZ, UR7 ;  /* 0x00000007ff027e24 */ /* 0x000fe2000f8e00ff */
[----:B------:R-:W-:Y:S01]  /*4190*/  ISETP.LT.AND P5, PT, R4, c[0x0][0x178], !P5 ;  /* 0x00005e0004007a0c */ /* 0x000fe20006fa1270 */
[C---:B--2---:R-:W-:Y:S01]  /*41a0*/  IMAD.WIDE R28, R5.reuse, 0x2, R6 ;  /* 0x00000002051c7825 */ /* 0x044fe200078e0206 */
[----:B------:R1:W-:Y:S01]  /*41b0*/  @P2 STG.E.U16 [R26.64], R14 ;  /* 0x0000000e1a002986 */ /* 0x0003e2000c10151e */
[----:B0-----:R-:W-:Y:S02]  /*41c0*/  PRMT R8, R16, 0x7632, R8 ;  /* 0x0000763210087816 */ /* 0x001fe40000000008 */
[C---:B---3--:R-:W-:Y:S01]  /*41d0*/  IMAD.WIDE R30, R5.reuse, 0x2, R24 ;  /* 0x00000002051e7825 */ /* 0x048fe200078e0218 */
[----:B------:R-:W-:Y:S02]  /*41e0*/  IADD3 R5, R5, c[0x0][0x198], RZ ;  /* 0x0000660005057a10 */ /* 0x000fe40007ffe0ff */
[----:B------:R-:W-:Y:S01]  /*41f0*/  IADD3 R2, R2, 0xa, RZ ;  /* 0x0000000a02027810 */ /* 0x000fe20007ffe0ff */
[----:B------:R-:W-:Y:S01]  /*4200*/  IMAD.U32 R0, RZ, RZ, UR7 ;  /* 0x00000007ff007e24 */ /* 0x000fe2000f8e00ff */
[----:B------:R-:W-:Y:S01]  /*4210*/  IADD3 R35, R5, c[0x0][0x198], RZ ;  /* 0x0000660005237a10 */ /* 0x000fe20007ffe0ff */
[----:B------:R0:W-:Y:S01]  /*4220*/  @P6 STG.E.U16 [R28.64], R16 ;  /* 0x000000101c006986 */ /* 0x0001e2000c10151e */
[----:B------:R-:W-:-:S02]  /*4230*/  ISETP.LT.AND P6, PT, R3, c[0x0][0x178], !P1 ;  /* 0x00005e0003007a0c */ /* 0x000fc40004fc1270 */
[----:B------:R-:W-:Y:S01]  /*4240*/  ISETP.LT.AND P1, PT, R4, c[0x0][0x178], !P1 ;  /* 0x00005e0004007a0c */ /* 0x000fe20004f21270 */
[----:B------:R2:W-:Y:S01]  /*4250*/  @P5 STG.E.U16 [R30.64], R18 ;  /* 0x000000121e005986 */ /* 0x0005e2000c10151e */
[----:B------:R-:W-:Y:S01]  /*4260*/  ISETP.LT.AND P5, PT, R3, c[0x0][0x178], !P4 ;  /* 0x00005e0003007a0c */ /* 0x000fe200067a1270 */
[----:B-1----:R-:W-:Y:S01]  /*4270*/  IMAD.WIDE R26, R5, 0x2, R6 ;  /* 0x00000002051a7825 */ /* 0x002fe200078e0206 */
[----:B------:R-:W-:Y:S02]  /*4280*/  PRMT R14, R18, 0x7632, R14 ;  /* 0x00007632120e7816 */ /* 0x000fe4000000000e */
[----:B------:R-:W-:Y:S01]  /*4290*/  IADD3 R0, R0, 0xb, RZ ;  /* 0x0000000b00007810 */ /* 0x000fe20007ffe0ff */
[--C-:B------:R-:W-:Y:S01]  /*42a0*/  IMAD.WIDE R32, R35, 0x2, R24.reuse ;  /* 0x0000000223207825 */ /* 0x100fe200078e0218 */
[----:B------:R-:W-:Y:S02]  /*42b0*/  ISETP.GE.AND P3, PT, R2, c[0x0][0x17c], PT ;  /* 0x00005f0002007a0c */ /* 0x000fe40003f66270 */
[----:B------:R-:W-:Y:S01]  /*42c0*/  ISETP.LT.AND P4, PT, R4, c[0x0][0x178], !P4 ;  /* 0x00005e0004007a0c */ /* 0x000fe20006781270 */
[----:B0-----:R-:W-:Y:S01]  /*42d0*/  IMAD.WIDE R28, R5, 0x2, R24 ;  /* 0x00000002051c7825 */ /* 0x001fe200078e0218 */
[----:B------:R0:W-:Y:S01]  /*42e0*/  @P6 STG.E.U16 [R26.64], R8 ;  /* 0x000000081a006986 */ /* 0x0001e2000c10151e */
[----:B------:R-:W-:-:S02]  /*42f0*/  ISETP.GE.AND P2, PT, R0, c[0x0][0x17c], PT ;  /* 0x00005f0000007a0c */ /* 0x000fc40003f46270 */
[----:B--2---:R-:W-:Y:S01]  /*4300*/  IMAD.WIDE R30, R35, 0x2, R6 ;  /* 0x00000002231e7825 */ /* 0x004fe200078e0206 */
[----:B------:R1:W-:Y:S01]  /*4310*/  @P1 STG.E.U16 [R28.64], R14 ;  /* 0x0000000e1c001986 */ /* 0x0003e2000c10151e */
[----:B------:R-:W-:Y:S02]  /*4320*/  ISETP.LT.AND P1, PT, R3, c[0x0][0x178], !P0 ;  /* 0x00005e0003007a0c */ /* 0x000fe40004721270 */
[----:B------:R-:W-:Y:S01]  /*4330*/  ISETP.LT.AND P0, PT, R4, c[0x0][0x178], !P0 ;  /* 0x00005e0004007a0c */ /* 0x000fe20004701270 */
[----:B------:R-:W-:Y:S01]  /*4340*/  IMAD.U32 R0, RZ, RZ, UR7 ;  /* 0x00000007ff007e24 */ /* 0x000fe2000f8e00ff */
[----:B------:R2:W-:Y:S01]  /*4350*/  @P5 STG.E.U16 [R30.64], R21 ;  /* 0x000000151e005986 */ /* 0x0005e2000c10151e */
[----:B------:R-:W-:Y:S01]  /*4360*/  IADD3 R35, R35, c[0x0][0x198], RZ ;  /* 0x0000660023237a10 */ /* 0x000fe20007ffe0ff */
[----:B------:R-:W-:Y:S01]  /*4370*/  IMAD.U32 R2, RZ, RZ, UR7 ;  /* 0x00000007ff027e24 */ /* 0x000fe2000f8e00ff */
[----:B------:R-:W-:Y:S01]  /*4380*/  ISETP.LT.AND P5, PT, R3, c[0x0][0x178], !P3 ;  /* 0x00005e0003007a0c */ /* 0x000fe20005fa1270 */
[----:B------:R3:W-:Y:S01]  /*4390*/  @P4 STG.E.U16 [R32.64], R23 ;  /* 0x0000001720004986 */ /* 0x0007e2000c10151e */
[C---:B------:R-:W-:Y:S01]  /*43a0*/  IADD3 R5, R35.reuse, c[0x0][0x198], RZ ;  /* 0x0000660023057a10 */ /* 0x040fe20007ffe0ff */
[----:B0-----:R-:W-:Y:S01]  /*43b0*/  IMAD.WIDE R26, R35, 0x2, R24 ;  /* 0x00000002231a7825 */ /* 0x001fe200078e0218 */
[----:B------:R-:W-:-:S02]  /*43c0*/  IADD3 R0, R0, 0xc, RZ ;  /* 0x0000000c00007810 */ /* 0x000fc40007ffe0ff */
[----:B------:R-:W-:Y:S01]  /*43d0*/  PRMT R10, R21, 0x7632, R10 ;  /* 0x00007632150a7816 */ /* 0x000fe2000000000a */
[----:B-1----:R-:W-:Y:S01]  /*43e0*/  IMAD.WIDE R28, R5, 0x2, R6 ;  /* 0x00000002051c7825 */ /* 0x002fe200078e0206 */
[----:B------:R-:W-:Y:S02]  /*43f0*/  PRMT R8, R23, 0x7632, R8 ;  /* 0x0000763217087816 */ /* 0x000fe40000000008 */
[----:B------:R-:W-:Y:S01]  /*4400*/  ISETP.GE.AND P6, PT, R0, c[0x0][0x17c], PT ;  /* 0x00005f0000007a0c */ /* 0x000fe20003fc6270 */
[----:B--2---:R-:W-:Y:S01]  /*4410*/  IMAD.WIDE R20, R35, 0x2, R6 ;  /* 0x0000000223147825 */ /* 0x004fe200078e0206 */
[----:B------:R-:W-:Y:S02]  /*4420*/  ISETP.LT.AND P3, PT, R4, c[0x0][0x178], !P3 ;  /* 0x00005e0004007a0c */ /* 0x000fe40005f61270 */
[----:B---3--:R-:W-:Y:S01]  /*4430*/  IADD3 R23, R5, c[0x0][0x198], RZ ;  /* 0x0000660005177a10 */ /* 0x008fe20007ffe0ff */
[----:B------:R-:W-:Y:S01]  /*4440*/  IMAD.U32 R0, RZ, RZ, UR7 ;  /* 0x00000007ff007e24 */ /* 0x000fe2000f8e00ff */
[----:B------:R0:W-:Y:S01]  /*4450*/  @P1 STG.E.U16 [R20.64], R10 ;  /* 0x0000000a14001986 */ /* 0x0001e2000c10151e */
[----:B------:R-:W-:-:S02]  /*4460*/  IADD3 R2, R2, 0xd, RZ ;  /* 0x0000000d02027810 */ /* 0x000fc40007ffe0ff */
[----:B------:R-:W-:Y:S01]  /*4470*/  IADD3 R31, R23, c[0x0][0x198], RZ ;  /* 0x00006600171f7a10 */ /* 0x000fe20007ffe0ff */
[----:B------:R1:W-:Y:S01]  /*4480*/  @P0 STG.E.U16 [R26.64], R8 ;  /* 0x000000081a000986 */ /* 0x0003e2000c10151e */
[C---:B------:R-:W-:Y:S02]  /*4490*/  ISETP.LT.AND P0, PT, R3.reuse, c[0x0][0x178], !P2 ;  /* 0x00005e0003007a0c */ /* 0x040fe40005701270 */
[----:B------:R-:W-:Y:S01]  /*44a0*/  ISETP.LT.AND P2, PT, R4, c[0x0][0x178], !P2 ;  /* 0x00005e0004007a0c */ /* 0x000fe20005741270 */
[----:B------:R2:W-:Y:S01]  /*44b0*/  @P5 STG.E.U16 [R28.64], R13 ;  /* 0x0000000d1c005986 */ /* 0x0005e2000c10151e */
[----:B------:R-:W-:Y:S02]  /*44c0*/  IADD3 R0, R0, 0xe, RZ ;  /* 0x0000000e00007810 */ /* 0x000fe40007ffe0ff */
[----:B------:R-:W-:Y:S01]  /*44d0*/  ISETP.LT.AND P5, PT, R3, c[0x0][0x178], !P6 ;  /* 0x00005e0003007a0c */ /* 0x000fe200077a1270 */
[----:B0-----:R-:W-:Y:S01]  /*44e0*/  IMAD.WIDE R20, R5, 0x2, R24 ;  /* 0x0000000205147825 */ /* 0x001fe200078e0218 */
[----:B------:R-:W-:-:S02]  /*44f0*/  ISETP.GE.AND P4, PT, R2, c[0x0][0x17c], PT ;  /* 0x00005f0002007a0c */ /* 0x000fc40003f86270 */
[----:B------:R-:W-:Y:S01]  /*4500*/  ISETP.GE.AND P1, PT, R0, c[0x0][0x17c], PT ;  /* 0x00005f0000007a0c */ /* 0x000fe20003f26270 */
[----:B------:R-:W-:Y:S01]  /*4510*/  IMAD.U32 R0, RZ, RZ, UR7 ;  /* 0x00000007ff007e24 */ /* 0x000fe2000f8e00ff */
[----:B------:R-:W-:Y:S01]  /*4520*/  PRMT R2, R13, 0x7632, R2 ;  /* 0x000076320d027816 */ /* 0x000fe20000000002 */
[----:B-1----:R-:W-:Y:S01]  /*4530*/  IMAD.WIDE R26, R31, 0x2, R6 ;  /* 0x000000021f1a7825 */ /* 0x002fe200078e0206 */
[----:B------:R-:W-:Y:S01]  /*4540*/  PRMT R5, R15, 0x7632, R5 ;  /* 0x000076320f057816 */ /* 0x000fe20000000005 */
[----:B------:R0:W-:Y:S01]  /*4550*/  @P3 STG.E.U16 [R20.64], R15 ;  /* 0x0000000f14003986 */ /* 0x0001e2000c10151e */
[----:B------:R-:W-:Y:S01]  /*4560*/  IADD3 R0, R0, 0xf, RZ ;  /* 0x0000000f00007810 */ /* 0x000fe20007ffe0ff */
[----:B--2---:R-:W-:Y:S01]  /*4570*/  IMAD.WIDE R12, R23, 0x2, R6 ;  /* 0x00000002170c7825 */ /* 0x004fe200078e0206 */
[----:B------:R-:W-:Y:S02]  /*4580*/  ISETP.LT.AND P6, PT, R4, c[0x0][0x178], !P6 ;  /* 0x00005e0004007a0c */ /* 0x000fe400077c1270 */
[----:B------:R-:W-:Y:S01]  /*4590*/  IADD3 R29, R31, c[0x0][0x198], RZ ;  /* 0x000066001f1d7a10 */ /* 0x000fe20007ffe0ff */
[----:B------:R-:W-:Y:S01]  /*45a0*/  IMAD.WIDE R22, R23, 0x2, R24 ;  /* 0x0000000217167825 */ /* 0x000fe200078e0218 */
[----:B------:R1:W-:Y:S01]  /*45b0*/  @P0 STG.E.U16 [R12.64], R2 ;  /* 0x000000020c000986 */ /* 0x0003e2000c10151e */
[----:B------:R-:W-:-:S02]  /*45c0*/  ISETP.GE.AND P3, PT, R0, c[0x0][0x17c], PT ;  /* 0x00005f0000007a0c */ /* 0x000fc40003f66270 */
[----:B------:R-:W-:Y:S01]  /*45d0*/  PRMT R0, R9, 0x7632, R0 ;  /* 0x0000763209007816 */ /* 0x000fe20000000000 */
[----:B------:R2:W-:Y:S01]  /*45e0*/  @P2 STG.E.U16 [R22.64], R5 ;  /* 0x0000000516002986 */ /* 0x0005e2000c10151e */
[C---:B------:R-:W-:Y:S02]  /*45f0*/  ISETP.LT.AND P2, PT, R3.reuse, c[0x0][0x178], !P1 ;  /* 0x00005e0003007a0c */ /* 0x040fe40004f41270 */
[C---:B------:R-:W-:Y:S01]  /*4600*/  ISETP.LT.AND P1, PT, R4.reuse, c[0x0][0x178], !P1 ;  /* 0x00005e0004007a0c */ /* 0x040fe20004f21270 */
[----:B------:R3:W-:Y:S01]  /*4610*/  @P5 STG.E.U16 [R26.64], R9 ;  /* 0x000000091a005986 */ /* 0x0007e2000c10151e */
[----:B------:R-:W-:Y:S02]  /*4620*/  ISETP.LT.AND P5, PT, R3, c[0x0][0x178], !P4 ;  /* 0x00005e0003007a0c */ /* 0x000fe400067a1270 */
[----:B------:R-:W-:Y:S02]  /*4630*/  ISETP.LT.AND P4, PT, R4, c[0x0][0x178], !P4 ;  /* 0x00005e0004007a0c */ /* 0x000fe40006781270 */
[----:B0-----:R-:W-:-:S02]  /*4640*/  IADD3 R15, R29, c[0x0][0x198], RZ ;  /* 0x000066001d0f7a10 */ /* 0x001fc40007ffe0ff */
[----:B------:R-:W-:Y:S01]  /*4650*/  ISETP.LT.AND P0, PT, R3, c[0x0][0x178], !P3 ;  /* 0x00005e0003007a0c */ /* 0x000fe20005f01270 */
[----:B-1----:R-:W-:Y:S01]  /*4660*/  IMAD.WIDE R2, R31, 0x2, R24 ;  /* 0x000000021f027825 */ /* 0x002fe200078e0218 */
[----:B------:R-:W-:Y:S02]  /*4670*/  ISETP.LT.AND P3, PT, R4, c[0x0][0x178], !P3 ;  /* 0x00005e0004007a0c */ /* 0x000fe40005f61270 */
[----:B------:R-:W-:Y:S01]  /*4680*/  IADD3 R21, R15, c[0x0][0x198], RZ ;  /* 0x000066000f157a10 */ /* 0x000fe20007ffe0ff */
[----:B--2---:R-:W-:Y:S01]  /*4690*/  IMAD.WIDE R4, R29, 0x2, R6 ;  /* 0x000000021d047825 */ /* 0x004fe200078e0206 */
[----:B------:R-:W-:Y:S01]  /*46a0*/  PRMT R10, R11, 0x7632, R10 ;  /* 0x000076320b0a7816 */ /* 0x000fe2000000000a */
[----:B------:R0:W-:Y:S02]  /*46b0*/  @P6 STG.E.U16 [R2.64], R11 ;  /* 0x0000000b02006986 */ /* 0x0001e4000c10151e */
[----:B---3--:R-:W-:Y:S02]  /*46c0*/  IMAD.WIDE R8, R29, 0x2, R24 ;  /* 0x000000021d087825 */ /* 0x008fe400078e0218 */
[----:B------:R1:W-:Y:S02]  /*46d0*/  @P5 STG.E.U16 [R4.64], R0 ;  /* 0x0000000004005986 */ /* 0x0003e4000c10151e */
[----:B------:R-:W-:-:S02]  /*46e0*/  IMAD.WIDE R12, R15, 0x2, R6 ;  /* 0x000000020f0c7825 */ /* 0x000fc400078e0206 */
[----:B------:R1:W-:Y:S02]  /*46f0*/  @P4 STG.E.U16 [R8.64], R10 ;  /* 0x0000000a08004986 */ /* 0x0003e4000c10151e */
[----:B------:R-:W-:Y:S01]  /*4700*/  IMAD.WIDE R14, R15, 0x2, R24 ;  /* 0x000000020f0e7825 */ /* 0x000fe200078e0218 */
[----:B0-----:R-:W-:Y:S01]  /*4710*/  PRMT R3, R17, 0x7632, R3 ;  /* 0x0000763211037816 */ /* 0x001fe20000000003 */
[----:B------:R1:W-:Y:S02]  /*4720*/  @P2 STG.E.U16 [R12.64], R17 ;  /* 0x000000110c002986 */ /* 0x0003e4000c10151e */
[C---:B------:R-:W-:Y:S02]  /*4730*/  IMAD.WIDE R6, R21.reuse, 0x2, R6 ;  /* 0x0000000215067825 */ /* 0x040fe400078e0206 */
[----:B------:R1:W-:Y:S02]  /*4740*/  @P1 STG.E.U16 [R14.64], R19 ;  /* 0x000000130e001986 */ /* 0x0003e4000c10151e */
[----:B------:R-:W-:-:S02]  /*4750*/  IMAD.WIDE R24, R21, 0x2, R24 ;  /* 0x0000000215187825 */ /* 0x000fc400078e0218 */
[----:B------:R1:W-:Y:S01]  /*4760*/  @P0 STG.E.U16 [R6.64], R3 ;  /* 0x0000000306000986 */ /* 0x0003e2000c10151e */
[----:B------:R-:W-:Y:S05]  /*4770*/  @!P3 EXIT ;  /* 0x000000000000b94d */ /* 0x000fea0003800000 */
[----:B-1----:R-:W-:-:S05]  /*4780*/  PRMT R12, R19, 0x7632, R12 ;  /* 0x00007632130c7816 */ /* 0x002fca000000000c */
[----:B------:R-:W-:Y:S01]  /*4790*/  STG.E.U16 [R24.64], R12 ;  /* 0x0000000c18007986 */ /* 0x000fe2000c10151e */
[----:B------:R-:W-:Y:S05]  /*47a0*/  EXIT ;  /* 0x000000000000794d */ /* 0x000fea0003800000 */
.L_x_4:
[----:B------:R-:W-:-:S00]  /*47b0*/  BRA `(.L_x_4) ;  /* 0xfffffff000007947 */ /* 0x000fc0000383ffff */
[----:B------:R-:W-:-:S00]  /*47c0*/  NOP ;  /* 0x0000000000007918 */ /* 0x000fc00000000000 */
        /* <DEDUP_REMOVED lines=11> */
.L_x_5:


//--------------------- .nv.shared.matmul_kernel  --------------------------
	.section	.nv.shared.matmul_kernel,"aw",@nobits
	.sectionflags	@""
	.align	16
